	.target	sm_90a

	.elftype	@"ET_EXEC"


//--------------------- .note.nv.tkinfo           --------------------------
	.section	.note.nv.tkinfo,"",@"SHT_NOTE"
	.sectionflags	@"SHF_NOTE_NV_TKINFO"
	.tkinfo
        /*0018*/ 	.word	0x00000002
        /*0030*/ 	.string	""
        /*0030*/ 	.string	"ptxas"
        /*0030*/ 	.string	"Cuda compilation tools, release 13.0, V13.0.88"
        /*0030*/ 	.string	"Build cuda_13.0.r13.0/compiler.36424714_0"
        /*0030*/ 	.string	"-arch sm_90a -m 64 "



//--------------------- .note.nv.cuinfo           --------------------------
	.section	.note.nv.cuinfo,"",@"SHT_NOTE"
	.sectionflags	@"SHF_NOTE_NV_CUINFO"
        /*0018*/ 	.short	0x0002
        /*001a*/ 	.short	0x005a
        /*001c*/ 	.short	0x0082
	.zero		2


//--------------------- .nv.info                  --------------------------
	.section	.nv.info,"",@"SHT_CUDA_INFO"
	.align	4


	//----- nvinfo : EIATTR_REGCOUNT
	.align		4
        /*0000*/ 	.byte	0x04, 0x2f
        /*0002*/ 	.short	(.L_15 - .L_14)
	.align		4
.L_14:
        /*0004*/ 	.word	index@(_ZN7cutlass13device_kernelINS_4gemm6kernel13GemmUniversalIN4cute5tupleIJiiiiEEENS1_10collective13CollectiveMmaINS1_34MainloopSm90TmaGmmaWarpSpecializedILi4ENS5_IJNS4_1CILi1EEESB_SB_EEENS1_35KernelTmaWarpSpecializedCooperativeEEENS5_IJNSA_ILi128EEENSA_ILi64EEESF_EEENS_10bfloat16_tENS5_IJSB_llEEESI_SJ_NS4_8TiledMMAINS4_8MMA_AtomIJNS4_4SM904GMMA27MMA_64x64x16_F32BF16BF16_SSILNSN_5MajorE1ELSP_1ELNSN_7ScaleInE1ELSQ_1EEEEEENS4_6LayoutINS5_IJNSA_ILi2EEESB_SB_EEENS5_IJSB_NSA_ILi0EEESW_EEEEENS5_IJNS4_10UnderscoreESZ_SZ_EEEEENS4_13SM90_TMA_LOADENS4_14ComposedLayoutINS4_7SwizzleILi3ELi4ELi3EEENS4_18smem_ptr_flag_bitsILi16EEENST_INS5_IJSG_NSA_ILi8EEEEEENS5_IJSB_SG_EEEEEEEvNS4_8identityES12_S1C_vS1D_EENS_8epilogue10collective6detail29Sm90TmaWarpSpecializedAdapterINS1G_15DefaultEpilogueISI_NS5_IJlSB_lEEES1K_NS1F_6thread17LinearCombinationISI_Li1EffLNS1L_9ScaleType4KindE0ELNS_15FloatRoundStyleE2ESI_EENS1_15EpilogueDefaultEEEEEvvEEEEvNT_6ParamsE)
        /*0008*/ 	.word	0x000000a8


	//----- nvinfo : EIATTR_FRAME_SIZE
	.align		4
.L_15:
        /*000c*/ 	.byte	0x04, 0x11
        /*000e*/ 	.short	(.L_17 - .L_16)
	.align		4
.L_16:
        /*0010*/ 	.word	index@(_ZN7cutlass13device_kernelINS_4gemm6kernel13GemmUniversalIN4cute5tupleIJiiiiEEENS1_10collective13CollectiveMmaINS1_34MainloopSm90TmaGmmaWarpSpecializedILi4ENS5_IJNS4_1CILi1EEESB_SB_EEENS1_35KernelTmaWarpSpecializedCooperativeEEENS5_IJNSA_ILi128EEENSA_ILi64EEESF_EEENS_10bfloat16_tENS5_IJSB_llEEESI_SJ_NS4_8TiledMMAINS4_8MMA_AtomIJNS4_4SM904GMMA27MMA_64x64x16_F32BF16BF16_SSILNSN_5MajorE1ELSP_1ELNSN_7ScaleInE1ELSQ_1EEEEEENS4_6LayoutINS5_IJNSA_ILi2EEESB_SB_EEENS5_IJSB_NSA_ILi0EEESW_EEEEENS5_IJNS4_10UnderscoreESZ_SZ_EEEEENS4_13SM90_TMA_LOADENS4_14ComposedLayoutINS4_7SwizzleILi3ELi4ELi3EEENS4_18smem_ptr_flag_bitsILi16EEENST_INS5_IJSG_NSA_ILi8EEEEEENS5_IJSB_SG_EEEEEEEvNS4_8identityES12_S1C_vS1D_EENS_8epilogue10collective6detail29Sm90TmaWarpSpecializedAdapterINS1G_15DefaultEpilogueISI_NS5_IJlSB_lEEES1K_NS1F_6thread17LinearCombinationISI_Li1EffLNS1L_9ScaleType4KindE0ELNS_15FloatRoundStyleE2ESI_EENS1_15EpilogueDefaultEEEEEvvEEEEvNT_6ParamsE)
        /*0014*/ 	.word	0x00000000


	//----- nvinfo : EIATTR_MIN_STACK_SIZE
	.align		4
.L_17:
        /*0018*/ 	.byte	0x04, 0x12
        /*001a*/ 	.short	(.L_19 - .L_18)
	.align		4
.L_18:
        /*001c*/ 	.word	index@(_ZN7cutlass13device_kernelINS_4gemm6kernel13GemmUniversalIN4cute5tupleIJiiiiEEENS1_10collective13CollectiveMmaINS1_34MainloopSm90TmaGmmaWarpSpecializedILi4ENS5_IJNS4_1CILi1EEESB_SB_EEENS1_35KernelTmaWarpSpecializedCooperativeEEENS5_IJNSA_ILi128EEENSA_ILi64EEESF_EEENS_10bfloat16_tENS5_IJSB_llEEESI_SJ_NS4_8TiledMMAINS4_8MMA_AtomIJNS4_4SM904GMMA27MMA_64x64x16_F32BF16BF16_SSILNSN_5MajorE1ELSP_1ELNSN_7ScaleInE1ELSQ_1EEEEEENS4_6LayoutINS5_IJNSA_ILi2EEESB_SB_EEENS5_IJSB_NSA_ILi0EEESW_EEEEENS5_IJNS4_10UnderscoreESZ_SZ_EEEEENS4_13SM90_TMA_LOADENS4_14ComposedLayoutINS4_7SwizzleILi3ELi4ELi3EEENS4_18smem_ptr_flag_bitsILi16EEENST_INS5_IJSG_NSA_ILi8EEEEEENS5_IJSB_SG_EEEEEEEvNS4_8identityES12_S1C_vS1D_EENS_8epilogue10collective6detail29Sm90TmaWarpSpecializedAdapterINS1G_15DefaultEpilogueISI_NS5_IJlSB_lEEES1K_NS1F_6thread17LinearCombinationISI_Li1EffLNS1L_9ScaleType4KindE0ELNS_15FloatRoundStyleE2ESI_EENS1_15EpilogueDefaultEEEEEvvEEEEvNT_6ParamsE)
        /*0020*/ 	.word	0x00000000
.L_19:


//--------------------- .nv.compat                --------------------------
	.section	.nv.compat,"",@"SHT_CUDA_COMPAT_INFO"
	.align	4
        /*0000*/ 	.byte	0x02, 0x09, 0x01, 0x00, 0x02, 0x02, 0x04, 0x00, 0x02, 0x05, 0x05, 0x00, 0x03, 0x07, 0x01, 0x01
        /*0010*/ 	.byte	0x02, 0x03, 0x01, 0x00, 0x02, 0x06, 0x01, 0x00, 0x04, 0x0b, 0x08, 0x00, 0x00, 0x00, 0x00, 0x00
        /*0020*/ 	.byte	0x00, 0x00, 0x00, 0x00


//--------------------- .nv.info._ZN7cutlass13device_kernelINS_4gemm6kernel13GemmUniversalIN4cute5tupleIJiiiiEEENS1_10collective13CollectiveMmaINS1_34MainloopSm90TmaGmmaWarpSpecializedILi4ENS5_IJNS4_1CILi1EEESB_SB_EEENS1_35KernelTmaWarpSpecializedCooperativeEEENS5_IJNSA_ILi128EEENSA_ILi64EEESF_EEENS_10bfloat16_tENS5_IJSB_llEEESI_SJ_NS4_8TiledMMAINS4_8MMA_AtomIJNS4_4SM904GMMA27MMA_64x64x16_F32BF16BF16_SSILNSN_5MajorE1ELSP_1ELNSN_7ScaleInE1ELSQ_1EEEEEENS4_6LayoutINS5_IJNSA_ILi2EEESB_SB_EEENS5_IJSB_NSA_ILi0EEESW_EEEEENS5_IJNS4_10UnderscoreESZ_SZ_EEEEENS4_13SM90_TMA_LOADENS4_14ComposedLayoutINS4_7SwizzleILi3ELi4ELi3EEENS4_18smem_ptr_flag_bitsILi16EEENST_INS5_IJSG_NSA_ILi8EEEEEENS5_IJSB_SG_EEEEEEEvNS4_8identityES12_S1C_vS1D_EENS_8epilogue10collective6detail29Sm90TmaWarpSpecializedAdapterINS1G_15DefaultEpilogueISI_NS5_IJlSB_lEEES1K_NS1F_6thread17LinearCombinationISI_Li1EffLNS1L_9ScaleType4KindE0ELNS_15FloatRoundStyleE2ESI_EENS1_15EpilogueDefaultEEEEEvvEEEEvNT_6ParamsE --------------------------
	.section	.nv.info._ZN7cutlass13device_kernelINS_4gemm6kernel13GemmUniversalIN4cute5tupleIJiiiiEEENS1_10collective13CollectiveMmaINS1_34MainloopSm90TmaGmmaWarpSpecializedILi4ENS5_IJNS4_1CILi1EEESB_SB_EEENS1_35KernelTmaWarpSpecializedCooperativeEEENS5_IJNSA_ILi128EEENSA_ILi64EEESF_EEENS_10bfloat16_tENS5_IJSB_llEEESI_SJ_NS4_8TiledMMAINS4_8MMA_AtomIJNS4_4SM904GMMA27MMA_64x64x16_F32BF16BF16_SSILNSN_5MajorE1ELSP_1ELNSN_7ScaleInE1ELSQ_1EEEEEENS4_6LayoutINS5_IJNSA_ILi2EEESB_SB_EEENS5_IJSB_NSA_ILi0EEESW_EEEEENS5_IJNS4_10UnderscoreESZ_SZ_EEEEENS4_13SM90_TMA_LOADENS4_14ComposedLayoutINS4_7SwizzleILi3ELi4ELi3EEENS4_18smem_ptr_flag_bitsILi16EEENST_INS5_IJSG_NSA_ILi8EEEEEENS5_IJSB_SG_EEEEEEEvNS4_8identityES12_S1C_vS1D_EENS_8epilogue10collective6detail29Sm90TmaWarpSpecializedAdapterINS1G_15DefaultEpilogueISI_NS5_IJlSB_lEEES1K_NS1F_6thread17LinearCombinationISI_Li1EffLNS1L_9ScaleType4KindE0ELNS_15FloatRoundStyleE2ESI_EENS1_15EpilogueDefaultEEEEEvvEEEEvNT_6ParamsE,"",@"SHT_CUDA_INFO"
	.sectionflags	@""
	.align	4


	//----- nvinfo : EIATTR_CUDA_API_VERSION
	.align		4
        /*0000*/ 	.byte	0x04, 0x37
        /*0002*/ 	.short	(.L_21 - .L_20)
.L_20:
        /*0004*/ 	.word	0x00000082


	//----- nvinfo : EIATTR_KPARAM_INFO
	.align		4
.L_21:
        /*0008*/ 	.byte	0x04, 0x17
        /*000a*/ 	.short	(.L_23 - .L_22)
.L_22:
        /*000c*/ 	.word	0x00000000
        /*0010*/ 	.short	0x0000
        /*0012*/ 	.short	0x0070
        /*0014*/ 	.byte	0x00, 0xf0, 0x01, 0x10


	//----- nvinfo : EIATTR_SPARSE_MMA_MASK
	.align		4
.L_23:
        /*0018*/ 	.byte	0x03, 0x50
        /*001a*/ 	.short	0x0000


	//----- nvinfo : EIATTR_MAXREG_COUNT
	.align		4
        /*001c*/ 	.byte	0x03, 0x1b
        /*001e*/ 	.short	0x00a8


	//----- nvinfo : EIATTR_NUM_BARRIERS
	.align		4
        /*0020*/ 	.byte	0x02, 0x4c
        /*0022*/ 	.byte	0x01
	.zero		1


	//----- nvinfo : EIATTR_EXTERNS
	.align		4
        /*0024*/ 	.byte	0x04, 0x0f
        /*0026*/ 	.short	(.L_25 - .L_24)


	//   ....[0]....
	.align		4
.L_24:
        /*0028*/ 	.word	index@(__assertfail)


	//----- nvinfo : EIATTR_MERCURY_ISA_VERSION
	.align		4
.L_25:
        /*002c*/ 	.byte	0x03, 0x5f
        /*002e*/ 	.short	0x0101


	//----- nvinfo : EIATTR_INT_WARP_WIDE_INSTR_OFFSETS
	.align		4
        /*0030*/ 	.byte	0x04, 0x31
        /*0032*/ 	.short	(.L_27 - .L_26)


	//   ....[0]....
.L_26:
        /*0034*/ 	.word	0x000003b0


	//   ....[1]....
        /*0038*/ 	.word	0x000003c0


	//   ....[2]....
        /*003c*/ 	.word	0x000004e0


	//----- nvinfo : EIATTR_COOP_GROUP_MASK_REGIDS
	.align		4
.L_27:
        /*0040*/ 	.byte	0x04, 0x29
        /*0042*/ 	.short	(.L_29 - .L_28)


	//   ....[0]....
.L_28:
        /*0044*/ 	.word	0xffffffff


	//   ....[1]....
        /*0048*/ 	.word	0xffffffff


	//   ....[2]....
        /*004c*/ 	.word	0xffffffff


	//   ....[3]....
        /*0050*/ 	.word	0xffffffff


	//   ....[4]....
        /*0054*/ 	.word	0xffffffff


	//----- nvinfo : EIATTR_COOP_GROUP_INSTR_OFFSETS
	.align		4
.L_29:
        /*0058*/ 	.byte	0x04, 0x28
        /*005a*/ 	.short	(.L_31 - .L_30)


	//   ....[0]....
.L_30:
        /*005c*/ 	.word	0x00000060


	//   ....[1]....
        /*0060*/ 	.word	0x00000070


	//   ....[2]....
        /*0064*/ 	.word	0x00000130


	//   ....[3]....
        /*0068*/ 	.word	0x000002c0


	//   ....[4]....
        /*006c*/ 	.word	0x000011c0


	//----- nvinfo : EIATTR_REG_RECONFIG
	.align		4
.L_31:
        /*0070*/ 	.byte	0x01, 0x54
	.zero		2


	//----- nvinfo : EIATTR_SYSCALL_OFFSETS
	.align		4
        /*0074*/ 	.byte	0x04, 0x46
        /*0076*/ 	.short	(.L_33 - .L_32)


	//   ....[0]....
.L_32:
        /*0078*/ 	.word	0x000013a0


	//----- nvinfo : EIATTR_MBARRIER_INSTR_OFFSETS
	.align		4
.L_33:
        /*007c*/ 	.byte	0x04, 0x39
        /*007e*/ 	.short	(.L_35 - .L_34)


	//   ....[0]....
.L_34:
        /*0080*/ 	.word	0x00000230
        /*0084*/ 	.word	0x000000ff
        /*0088*/ 	.word	0x00000000
        /*008c*/ 	.short	0x0100
        /*008e*/ 	.byte	0x08
	.zero		1


	//   ....[1]....
        /*0090*/ 	.word	0x00000240
        /*0094*/ 	.word	0x000000ff
        /*0098*/ 	.word	0x00000020
        /*009c*/ 	.short	0x0100
        /*009e*/ 	.byte	0x08
	.zero		1


	//   ....[2]....
        /*00a0*/ 	.word	0x00000250
        /*00a4*/ 	.word	0x000000ff
        /*00a8*/ 	.word	0x00000008
        /*00ac*/ 	.short	0x0100
        /*00ae*/ 	.byte	0x08
	.zero		1


	//   ....[3]....
        /*00b0*/ 	.word	0x00000260
        /*00b4*/ 	.word	0x000000ff
        /*00b8*/ 	.word	0x00000028
        /*00bc*/ 	.short	0x0100
        /*00be*/ 	.byte	0x08
	.zero		1


	//   ....[4]....
        /*00c0*/ 	.word	0x00000270
        /*00c4*/ 	.word	0x000000ff
        /*00c8*/ 	.word	0x00000010
        /*00cc*/ 	.short	0x0100
        /*00ce*/ 	.byte	0x08
	.zero		1


	//   ....[5]....
        /*00d0*/ 	.word	0x00000280
        /*00d4*/ 	.word	0x000000ff
        /*00d8*/ 	.word	0x00000030
        /*00dc*/ 	.short	0x0100
        /*00de*/ 	.byte	0x08
	.zero		1


	//   ....[6]....
        /*00e0*/ 	.word	0x00000290
        /*00e4*/ 	.word	0x000000ff
        /*00e8*/ 	.word	0x00000018
        /*00ec*/ 	.short	0x0100
        /*00ee*/ 	.byte	0x08
	.zero		1


	//   ....[7]....
        /*00f0*/ 	.word	0x000002a0
        /*00f4*/ 	.word	0x000000ff
        /*00f8*/ 	.word	0x00000038
        /*00fc*/ 	.short	0x0100
        /*00fe*/ 	.byte	0x08
	.zero		1


	//   ....[8]....
        /*0100*/ 	.word	0x00000560
        /*0104*/ 	.word	0x000000ff
        /*0108*/ 	.word	0x00000050
        /*010c*/ 	.short	0x0100
        /*010e*/ 	.byte	0x08
	.zero		1


	//   ....[9]....
        /*0110*/ 	.word	0x000005c0
        /*0114*/ 	.word	0x000000ff
        /*0118*/ 	.word	0x00000058
        /*011c*/ 	.short	0x0100
        /*011e*/ 	.byte	0x08
	.zero		1


	//   ....[10]....
        /*0120*/ 	.word	0x00001420
        /*0124*/ 	.word	0x00000003
        /*0128*/ 	.word	0x00000000
        /*012c*/ 	.short	0x010a
        /*012e*/ 	.byte	0x3f
	.zero		1


	//   ....[11]....
        /*0130*/ 	.word	0x00001480
        /*0134*/ 	.word	0x00000003
        /*0138*/ 	.word	0x00000000
        /*013c*/ 	.short	0x010a
        /*013e*/ 	.byte	0x3f
	.zero		1


	//   ....[12]....
        /*0140*/ 	.word	0x00001980
        /*0144*/ 	.word	0x000000ff
        /*0148*/ 	.word	0x00000000
        /*014c*/ 	.short	0x010a
        /*014e*/ 	.byte	0x08
	.zero		1


	//   ....[13]....
        /*0150*/ 	.word	0x000019c0
        /*0154*/ 	.word	0x000000ff
        /*0158*/ 	.word	0x00000000
        /*015c*/ 	.short	0x010a
        /*015e*/ 	.byte	0x08
	.zero		1


	//   ....[14]....
        /*0160*/ 	.word	0x00001de0
        /*0164*/ 	.word	0x000000ff
        /*0168*/ 	.word	0x00000000
        /*016c*/ 	.short	0x0101
        /*016e*/ 	.byte	0x07
	.zero		1


	//   ....[15]....
        /*0170*/ 	.word	0x00001fa0
        /*0174*/ 	.word	0x000000ff
        /*0178*/ 	.word	0x00000000
        /*017c*/ 	.short	0x0101
        /*017e*/ 	.byte	0x04
	.zero		1


	//   ....[16]....
        /*0180*/ 	.word	0x00005370
        /*0184*/ 	.word	0x0000000e
        /*0188*/ 	.word	0x00000020
        /*018c*/ 	.short	0x010a
        /*018e*/ 	.byte	0x3f
	.zero		1


	//   ....[17]....
        /*0190*/ 	.word	0x00005780
        /*0194*/ 	.word	0x00000005
        /*0198*/ 	.word	0x00000058
        /*019c*/ 	.short	0x0101
        /*019e*/ 	.byte	0x3f
	.zero		1


	//   ....[18]....
        /*01a0*/ 	.word	0x00005e90
        /*01a4*/ 	.word	0x00000007
        /*01a8*/ 	.word	0x00000000
        /*01ac*/ 	.short	0x010a
        /*01ae*/ 	.byte	0x3f
	.zero		1


	//   ....[19]....
        /*01b0*/ 	.word	0x00005f10
        /*01b4*/ 	.word	0x00000008
        /*01b8*/ 	.word	0x00000000
        /*01bc*/ 	.short	0x010a
        /*01be*/ 	.byte	0x3f
	.zero		1


	//   ....[20]....
        /*01c0*/ 	.word	0x00005fa0
        /*01c4*/ 	.word	0x0000000b
        /*01c8*/ 	.word	0x00000000
        /*01cc*/ 	.short	0x010a
        /*01ce*/ 	.byte	0x3f
	.zero		1


	//   ....[21]....
        /*01d0*/ 	.word	0x00006030
        /*01d4*/ 	.word	0x00000003
        /*01d8*/ 	.word	0x00000000
        /*01dc*/ 	.short	0x010a
        /*01de*/ 	.byte	0x3f
	.zero		1


	//   ....[22]....
        /*01e0*/ 	.word	0x00006090
        /*01e4*/ 	.word	0x00000003
        /*01e8*/ 	.word	0x00000000
        /*01ec*/ 	.short	0x010a
        /*01ee*/ 	.byte	0x3f
	.zero		1


	//   ....[23]....
        /*01f0*/ 	.word	0x000060f0
        /*01f4*/ 	.word	0x00000004
        /*01f8*/ 	.word	0x00000000
        /*01fc*/ 	.short	0x010a
        /*01fe*/ 	.byte	0x3f
	.zero		1


	//   ....[24]....
        /*0200*/ 	.word	0x000061c0
        /*0204*/ 	.word	0x0000000e
        /*0208*/ 	.word	0x00000020
        /*020c*/ 	.short	0x010a
        /*020e*/ 	.byte	0x3f
	.zero		1


	//   ....[25]....
        /*0210*/ 	.word	0x00006290
        /*0214*/ 	.word	0x00000007
        /*0218*/ 	.word	0x00000000
        /*021c*/ 	.short	0x010a
        /*021e*/ 	.byte	0x3f
	.zero		1


	//   ....[26]....
        /*0220*/ 	.word	0x000062e0
        /*0224*/ 	.word	0x00000008
        /*0228*/ 	.word	0x00000000
        /*022c*/ 	.short	0x010a
        /*022e*/ 	.byte	0x3f
	.zero		1


	//   ....[27]....
        /*0230*/ 	.word	0x00006330
        /*0234*/ 	.word	0x0000000b
        /*0238*/ 	.word	0x00000000
        /*023c*/ 	.short	0x010a
        /*023e*/ 	.byte	0x3f
	.zero		1


	//----- nvinfo : EIATTR_NUM_MBARRIERS
	.align		4
.L_35:
        /*0240*/ 	.byte	0x03, 0x38
        /*0242*/ 	.short	0x000a


	//----- nvinfo : EIATTR_EXIT_INSTR_OFFSETS
	.align		4
        /*0244*/ 	.byte	0x04, 0x1c
        /*0246*/ 	.short	(.L_37 - .L_36)


	//   ....[0]....
.L_36:
        /*0248*/ 	.word	0x00000660


	//   ....[1]....
        /*024c*/ 	.word	0x00000f20


	//   ....[2]....
        /*0250*/ 	.word	0x00004a30


	//   ....[3]....
        /*0254*/ 	.word	0x00005060


	//   ....[4]....
        /*0258*/ 	.word	0x00006080


	//----- nvinfo : EIATTR_MAX_THREADS
	.align		4
.L_37:
        /*025c*/ 	.byte	0x04, 0x05
        /*025e*/ 	.short	(.L_39 - .L_38)
.L_38:
        /*0260*/ 	.word	0x00000180
        /*0264*/ 	.word	0x00000001
        /*0268*/ 	.word	0x00000001


	//----- nvinfo : EIATTR_CRS_STACK_SIZE
	.align		4
.L_39:
        /*026c*/ 	.byte	0x04, 0x1e
        /*026e*/ 	.short	(.L_41 - .L_40)
.L_40:
        /*0270*/ 	.word	0x00000000


	//----- nvinfo : EIATTR_CBANK_PARAM_SIZE
	.align		4
.L_41:
        /*0274*/ 	.byte	0x03, 0x19
        /*0276*/ 	.short	0x0470


	//----- nvinfo : EIATTR_PARAM_CBANK
	.align		4
        /*0278*/ 	.byte	0x04, 0x0a
        /*027a*/ 	.short	(.L_43 - .L_42)
	.align		4
.L_42:
        /*027c*/ 	.word	index@(.nv.constant0._ZN7cutlass13device_kernelINS_4gemm6kernel13GemmUniversalIN4cute5tupleIJiiiiEEENS1_10collective13CollectiveMmaINS1_34MainloopSm90TmaGmmaWarpSpecializedILi4ENS5_IJNS4_1CILi1EEESB_SB_EEENS1_35KernelTmaWarpSpecializedCooperativeEEENS5_IJNSA_ILi128EEENSA_ILi64EEESF_EEENS_10bfloat16_tENS5_IJSB_llEEESI_SJ_NS4_8TiledMMAINS4_8MMA_AtomIJNS4_4SM904GMMA27MMA_64x64x16_F32BF16BF16_SSILNSN_5MajorE1ELSP_1ELNSN_7ScaleInE1ELSQ_1EEEEEENS4_6LayoutINS5_IJNSA_ILi2EEESB_SB_EEENS5_IJSB_NSA_ILi0EEESW_EEEEENS5_IJNS4_10UnderscoreESZ_SZ_EEEEENS4_13SM90_TMA_LOADENS4_14ComposedLayoutINS4_7SwizzleILi3ELi4ELi3EEENS4_18smem_ptr_flag_bitsILi16EEENST_INS5_IJSG_NSA_ILi8EEEEEENS5_IJSB_SG_EEEEEEEvNS4_8identityES12_S1C_vS1D_EENS_8epilogue10collective6detail29Sm90TmaWarpSpecializedAdapterINS1G_15DefaultEpilogueISI_NS5_IJlSB_lEEES1K_NS1F_6thread17LinearCombinationISI_Li1EffLNS1L_9ScaleType4KindE0ELNS_15FloatRoundStyleE2ESI_EENS1_15EpilogueDefaultEEEEEvvEEEEvNT_6ParamsE)
        /*0280*/ 	.short	0x0210
        /*0282*/ 	.short	0x0470


	//----- nvinfo : EIATTR_SW_WAR
	.align		4
.L_43:
        /*0284*/ 	.byte	0x04, 0x36
        /*0286*/ 	.short	(.L_45 - .L_44)
.L_44:
        /*0288*/ 	.word	0x00000008
.L_45:


//--------------------- .nv.callgraph             --------------------------
	.section	.nv.callgraph,"",@"SHT_CUDA_CALLGRAPH"
	.align	4
	.sectionentsize	8
	.align		4
        /*0000*/ 	.word	0x00000000
	.align		4
        /*0004*/ 	.word	0xffffffff
	.align		4
        /*0008*/ 	.word	index@(_ZN7cutlass13device_kernelINS_4gemm6kernel13GemmUniversalIN4cute5tupleIJiiiiEEENS1_10collective13CollectiveMmaINS1_34MainloopSm90TmaGmmaWarpSpecializedILi4ENS5_IJNS4_1CILi1EEESB_SB_EEENS1_35KernelTmaWarpSpecializedCooperativeEEENS5_IJNSA_ILi128EEENSA_ILi64EEESF_EEENS_10bfloat16_tENS5_IJSB_llEEESI_SJ_NS4_8TiledMMAINS4_8MMA_AtomIJNS4_4SM904GMMA27MMA_64x64x16_F32BF16BF16_SSILNSN_5MajorE1ELSP_1ELNSN_7ScaleInE1ELSQ_1EEEEEENS4_6LayoutINS5_IJNSA_ILi2EEESB_SB_EEENS5_IJSB_NSA_ILi0EEESW_EEEEENS5_IJNS4_10UnderscoreESZ_SZ_EEEEENS4_13SM90_TMA_LOADENS4_14ComposedLayoutINS4_7SwizzleILi3ELi4ELi3EEENS4_18smem_ptr_flag_bitsILi16EEENST_INS5_IJSG_NSA_ILi8EEEEEENS5_IJSB_SG_EEEEEEEvNS4_8identityES12_S1C_vS1D_EENS_8epilogue10collective6detail29Sm90TmaWarpSpecializedAdapterINS1G_15DefaultEpilogueISI_NS5_IJlSB_lEEES1K_NS1F_6thread17LinearCombinationISI_Li1EffLNS1L_9ScaleType4KindE0ELNS_15FloatRoundStyleE2ESI_EENS1_15EpilogueDefaultEEEEEvvEEEEvNT_6ParamsE)
	.align		4
        /*000c*/ 	.word	index@(__assertfail)
	.align		4
        /*0010*/ 	.word	0x00000000
	.align		4
        /*0014*/ 	.word	0xfffffffe
	.align		4
        /*0018*/ 	.word	0x00000000
	.align		4
        /*001c*/ 	.word	0xfffffffd
	.align		4
        /*0020*/ 	.word	0x00000000
	.align		4
        /*0024*/ 	.word	0xfffffffc


//--------------------- .nv.constant4             --------------------------
	.section	.nv.constant4,"a",@progbits
	.align	8
	.align		8
.nv.constant4:
        /*0000*/ 	.dword	__assertfail
	.align		8
        /*0008*/ 	.dword	__unnamed_1
	.align		8
        /*0010*/ 	.dword	_ZN40_INTERNAL_dce7bfd5_4_k_cu_328ad2f1_226044cuda3std3__45__cpo5beginE
	.align		8
        /*0018*/ 	.dword	_ZN40_INTERNAL_dce7bfd5_4_k_cu_328ad2f1_226044cuda3std3__45__cpo3endE
	.align		8
        /*0020*/ 	.dword	_ZN40_INTERNAL_dce7bfd5_4_k_cu_328ad2f1_226044cuda3std3__45__cpo6cbeginE
	.align		8
        /*0028*/ 	.dword	_ZN40_INTERNAL_dce7bfd5_4_k_cu_328ad2f1_226044cuda3std3__45__cpo4cendE
	.align		8
        /*0030*/ 	.dword	_ZN40_INTERNAL_dce7bfd5_4_k_cu_328ad2f1_226044cuda3std3__442_GLOBAL__N__dce7bfd5_4_k_cu_328ad2f1_226046ignoreE
	.align		8
        /*0038*/ 	.dword	_ZN40_INTERNAL_dce7bfd5_4_k_cu_328ad2f1_226044cuda3std3__419piecewise_constructE
	.align		8
        /*0040*/ 	.dword	_ZN40_INTERNAL_dce7bfd5_4_k_cu_328ad2f1_226044cuda3std3__48in_placeE
	.align		8
        /*0048*/ 	.dword	_ZN40_INTERNAL_dce7bfd5_4_k_cu_328ad2f1_226044cuda3std6ranges3__45__cpo4swapE
	.align		8
        /*0050*/ 	.dword	_ZN40_INTERNAL_dce7bfd5_4_k_cu_328ad2f1_226044cuda3std6ranges3__45__cpo9iter_moveE
	.align		8
        /*0058*/ 	.dword	_ZN40_INTERNAL_dce7bfd5_4_k_cu_328ad2f1_226044cute7productE
	.align		8
        /*0060*/ 	.dword	_ZN40_INTERNAL_dce7bfd5_4_k_cu_328ad2f1_226044cute1_E
	.align		8
        /*0068*/ 	.dword	$str$22
	.align		8
        /*0070*/ 	.dword	$str$23


//--------------------- .text._ZN7cutlass13device_kernelINS_4gemm6kernel13GemmUniversalIN4cute5tupleIJiiiiEEENS1_10collective13CollectiveMmaINS1_34MainloopSm90TmaGmmaWarpSpecializedILi4ENS5_IJNS4_1CILi1EEESB_SB_EEENS1_35KernelTmaWarpSpecializedCooperativeEEENS5_IJNSA_ILi128EEENSA_ILi64EEESF_EEENS_10bfloat16_tENS5_IJSB_llEEESI_SJ_NS4_8TiledMMAINS4_8MMA_AtomIJNS4_4SM904GMMA27MMA_64x64x16_F32BF16BF16_SSILNSN_5MajorE1ELSP_1ELNSN_7ScaleInE1ELSQ_1EEEEEENS4_6LayoutINS5_IJNSA_ILi2EEESB_SB_EEENS5_IJSB_NSA_ILi0EEESW_EEEEENS5_IJNS4_10UnderscoreESZ_SZ_EEEEENS4_13SM90_TMA_LOADENS4_14ComposedLayoutINS4_7SwizzleILi3ELi4ELi3EEENS4_18smem_ptr_flag_bitsILi16EEENST_INS5_IJSG_NSA_ILi8EEEEEENS5_IJSB_SG_EEEEEEEvNS4_8identityES12_S1C_vS1D_EENS_8epilogue10collective6detail29Sm90TmaWarpSpecializedAdapterINS1G_15DefaultEpilogueISI_NS5_IJlSB_lEEES1K_NS1F_6thread17LinearCombinationISI_Li1EffLNS1L_9ScaleType4KindE0ELNS_15FloatRoundStyleE2ESI_EENS1_15EpilogueDefaultEEEEEvvEEEEvNT_6ParamsE --------------------------
	.section	.text._ZN7cutlass13device_kernelINS_4gemm6kernel13GemmUniversalIN4cute5tupleIJiiiiEEENS1_10collective13CollectiveMmaINS1_34MainloopSm90TmaGmmaWarpSpecializedILi4ENS5_IJNS4_1CILi1EEESB_SB_EEENS1_35KernelTmaWarpSpecializedCooperativeEEENS5_IJNSA_ILi128EEENSA_ILi64EEESF_EEENS_10bfloat16_tENS5_IJSB_llEEESI_SJ_NS4_8TiledMMAINS4_8MMA_AtomIJNS4_4SM904GMMA27MMA_64x64x16_F32BF16BF16_SSILNSN_5MajorE1ELSP_1ELNSN_7ScaleInE1ELSQ_1EEEEEENS4_6LayoutINS5_IJNSA_ILi2EEESB_SB_EEENS5_IJSB_NSA_ILi0EEESW_EEEEENS5_IJNS4_10UnderscoreESZ_SZ_EEEEENS4_13SM90_TMA_LOADENS4_14ComposedLayoutINS4_7SwizzleILi3ELi4ELi3EEENS4_18smem_ptr_flag_bitsILi16EEENST_INS5_IJSG_NSA_ILi8EEEEEENS5_IJSB_SG_EEEEEEEvNS4_8identityES12_S1C_vS1D_EENS_8epilogue10collective6detail29Sm90TmaWarpSpecializedAdapterINS1G_15DefaultEpilogueISI_NS5_IJlSB_lEEES1K_NS1F_6thread17LinearCombinationISI_Li1EffLNS1L_9ScaleType4KindE0ELNS_15FloatRoundStyleE2ESI_EENS1_15EpilogueDefaultEEEEEvvEEEEvNT_6ParamsE,"ax",@progbits
	.align	128
.text._ZN7cutlass13device_kernelINS_4gemm6kernel13GemmUniversalIN4cute5tupleIJiiiiEEENS1_10collective13CollectiveMmaINS1_34MainloopSm90TmaGmmaWarpSpecializedILi4ENS5_IJNS4_1CILi1EEESB_SB_EEENS1_35KernelTmaWarpSpecializedCooperativeEEENS5_IJNSA_ILi128EEENSA_ILi64EEESF_EEENS_10bfloat16_tENS5_IJSB_llEEESI_SJ_NS4_8TiledMMAINS4_8MMA_AtomIJNS4_4SM904GMMA27MMA_64x64x16_F32BF16BF16_SSILNSN_5MajorE1ELSP_1ELNSN_7ScaleInE1ELSQ_1EEEEEENS4_6LayoutINS5_IJNSA_ILi2EEESB_SB_EEENS5_IJSB_NSA_ILi0EEESW_EEEEENS5_IJNS4_10UnderscoreESZ_SZ_EEEEENS4_13SM90_TMA_LOADENS4_14ComposedLayoutINS4_7SwizzleILi3ELi4ELi3EEENS4_18smem_ptr_flag_bitsILi16EEENST_INS5_IJSG_NSA_ILi8EEEEEENS5_IJSB_SG_EEEEEEEvNS4_8identityES12_S1C_vS1D_EENS_8epilogue10collective6detail29Sm90TmaWarpSpecializedAdapterINS1G_15DefaultEpilogueISI_NS5_IJlSB_lEEES1K_NS1F_6thread17LinearCombinationISI_Li1EffLNS1L_9ScaleType4KindE0ELNS_15FloatRoundStyleE2ESI_EENS1_15EpilogueDefaultEEEEEvvEEEEvNT_6ParamsE:
        .type           _ZN7cutlass13device_kernelINS_4gemm6kernel13GemmUniversalIN4cute5tupleIJiiiiEEENS1_10collective13CollectiveMmaINS1_34MainloopSm90TmaGmmaWarpSpecializedILi4ENS5_IJNS4_1CILi1EEESB_SB_EEENS1_35KernelTmaWarpSpecializedCooperativeEEENS5_IJNSA_ILi128EEENSA_ILi64EEESF_EEENS_10bfloat16_tENS5_IJSB_llEEESI_SJ_NS4_8TiledMMAINS4_8MMA_AtomIJNS4_4SM904GMMA27MMA_64x64x16_F32BF16BF16_SSILNSN_5MajorE1ELSP_1ELNSN_7ScaleInE1ELSQ_1EEEEEENS4_6LayoutINS5_IJNSA_ILi2EEESB_SB_EEENS5_IJSB_NSA_ILi0EEESW_EEEEENS5_IJNS4_10UnderscoreESZ_SZ_EEEEENS4_13SM90_TMA_LOADENS4_14ComposedLayoutINS4_7SwizzleILi3ELi4ELi3EEENS4_18smem_ptr_flag_bitsILi16EEENST_INS5_IJSG_NSA_ILi8EEEEEENS5_IJSB_SG_EEEEEEEvNS4_8identityES12_S1C_vS1D_EENS_8epilogue10collective6detail29Sm90TmaWarpSpecializedAdapterINS1G_15DefaultEpilogueISI_NS5_IJlSB_lEEES1K_NS1F_6thread17LinearCombinationISI_Li1EffLNS1L_9ScaleType4KindE0ELNS_15FloatRoundStyleE2ESI_EENS1_15EpilogueDefaultEEEEEvvEEEEvNT_6ParamsE,@function
        .size           _ZN7cutlass13device_kernelINS_4gemm6kernel13GemmUniversalIN4cute5tupleIJiiiiEEENS1_10collective13CollectiveMmaINS1_34MainloopSm90TmaGmmaWarpSpecializedILi4ENS5_IJNS4_1CILi1EEESB_SB_EEENS1_35KernelTmaWarpSpecializedCooperativeEEENS5_IJNSA_ILi128EEENSA_ILi64EEESF_EEENS_10bfloat16_tENS5_IJSB_llEEESI_SJ_NS4_8TiledMMAINS4_8MMA_AtomIJNS4_4SM904GMMA27MMA_64x64x16_F32BF16BF16_SSILNSN_5MajorE1ELSP_1ELNSN_7ScaleInE1ELSQ_1EEEEEENS4_6LayoutINS5_IJNSA_ILi2EEESB_SB_EEENS5_IJSB_NSA_ILi0EEESW_EEEEENS5_IJNS4_10UnderscoreESZ_SZ_EEEEENS4_13SM90_TMA_LOADENS4_14ComposedLayoutINS4_7SwizzleILi3ELi4ELi3EEENS4_18smem_ptr_flag_bitsILi16EEENST_INS5_IJSG_NSA_ILi8EEEEEENS5_IJSB_SG_EEEEEEEvNS4_8identityES12_S1C_vS1D_EENS_8epilogue10collective6detail29Sm90TmaWarpSpecializedAdapterINS1G_15DefaultEpilogueISI_NS5_IJlSB_lEEES1K_NS1F_6thread17LinearCombinationISI_Li1EffLNS1L_9ScaleType4KindE0ELNS_15FloatRoundStyleE2ESI_EENS1_15EpilogueDefaultEEEEEvvEEEEvNT_6ParamsE,(.L_x_130 - _ZN7cutlass13device_kernelINS_4gemm6kernel13GemmUniversalIN4cute5tupleIJiiiiEEENS1_10collective13CollectiveMmaINS1_34MainloopSm90TmaGmmaWarpSpecializedILi4ENS5_IJNS4_1CILi1EEESB_SB_EEENS1_35KernelTmaWarpSpecializedCooperativeEEENS5_IJNSA_ILi128EEENSA_ILi64EEESF_EEENS_10bfloat16_tENS5_IJSB_llEEESI_SJ_NS4_8TiledMMAINS4_8MMA_AtomIJNS4_4SM904GMMA27MMA_64x64x16_F32BF16BF16_SSILNSN_5MajorE1ELSP_1ELNSN_7ScaleInE1ELSQ_1EEEEEENS4_6LayoutINS5_IJNSA_ILi2EEESB_SB_EEENS5_IJSB_NSA_ILi0EEESW_EEEEENS5_IJNS4_10UnderscoreESZ_SZ_EEEEENS4_13SM90_TMA_LOADENS4_14ComposedLayoutINS4_7SwizzleILi3ELi4ELi3EEENS4_18smem_ptr_flag_bitsILi16EEENST_INS5_IJSG_NSA_ILi8EEEEEENS5_IJSB_SG_EEEEEEEvNS4_8identityES12_S1C_vS1D_EENS_8epilogue10collective6detail29Sm90TmaWarpSpecializedAdapterINS1G_15DefaultEpilogueISI_NS5_IJlSB_lEEES1K_NS1F_6thread17LinearCombinationISI_Li1EffLNS1L_9ScaleType4KindE0ELNS_15FloatRoundStyleE2ESI_EENS1_15EpilogueDefaultEEEEEvvEEEEvNT_6ParamsE)
        .other          _ZN7cutlass13device_kernelINS_4gemm6kernel13GemmUniversalIN4cute5tupleIJiiiiEEENS1_10collective13CollectiveMmaINS1_34MainloopSm90TmaGmmaWarpSpecializedILi4ENS5_IJNS4_1CILi1EEESB_SB_EEENS1_35KernelTmaWarpSpecializedCooperativeEEENS5_IJNSA_ILi128EEENSA_ILi64EEESF_EEENS_10bfloat16_tENS5_IJSB_llEEESI_SJ_NS4_8TiledMMAINS4_8MMA_AtomIJNS4_4SM904GMMA27MMA_64x64x16_F32BF16BF16_SSILNSN_5MajorE1ELSP_1ELNSN_7ScaleInE1ELSQ_1EEEEEENS4_6LayoutINS5_IJNSA_ILi2EEESB_SB_EEENS5_IJSB_NSA_ILi0EEESW_EEEEENS5_IJNS4_10UnderscoreESZ_SZ_EEEEENS4_13SM90_TMA_LOADENS4_14ComposedLayoutINS4_7SwizzleILi3ELi4ELi3EEENS4_18smem_ptr_flag_bitsILi16EEENST_INS5_IJSG_NSA_ILi8EEEEEENS5_IJSB_SG_EEEEEEEvNS4_8identityES12_S1C_vS1D_EENS_8epilogue10collective6detail29Sm90TmaWarpSpecializedAdapterINS1G_15DefaultEpilogueISI_NS5_IJlSB_lEEES1K_NS1F_6thread17LinearCombinationISI_Li1EffLNS1L_9ScaleType4KindE0ELNS_15FloatRoundStyleE2ESI_EENS1_15EpilogueDefaultEEEEEvvEEEEvNT_6ParamsE,@"STO_CUDA_ENTRY STV_DEFAULT"
_ZN7cutlass13device_kernelINS_4gemm6kernel13GemmUniversalIN4cute5tupleIJiiiiEEENS1_10collective13CollectiveMmaINS1_34MainloopSm90TmaGmmaWarpSpecializedILi4ENS5_IJNS4_1CILi1EEESB_SB_EEENS1_35KernelTmaWarpSpecializedCooperativeEEENS5_IJNSA_ILi128EEENSA_ILi64EEESF_EEENS_10bfloat16_tENS5_IJSB_llEEESI_SJ_NS4_8TiledMMAINS4_8MMA_AtomIJNS4_4SM904GMMA27MMA_64x64x16_F32BF16BF16_SSILNSN_5MajorE1ELSP_1ELNSN_7ScaleInE1ELSQ_1EEEEEENS4_6LayoutINS5_IJNSA_ILi2EEESB_SB_EEENS5_IJSB_NSA_ILi0EEESW_EEEEENS5_IJNS4_10UnderscoreESZ_SZ_EEEEENS4_13SM90_TMA_LOADENS4_14ComposedLayoutINS4_7SwizzleILi3ELi4ELi3EEENS4_18smem_ptr_flag_bitsILi16EEENST_INS5_IJSG_NSA_ILi8EEEEEENS5_IJSB_SG_EEEEEEEvNS4_8identityES12_S1C_vS1D_EENS_8epilogue10collective6detail29Sm90TmaWarpSpecializedAdapterINS1G_15DefaultEpilogueISI_NS5_IJlSB_lEEES1K_NS1F_6thread17LinearCombinationISI_Li1EffLNS1L_9ScaleType4KindE0ELNS_15FloatRoundStyleE2ESI_EENS1_15EpilogueDefaultEEEEEvvEEEEvNT_6ParamsE:
[----:B------:R-:W0:Y:S01]  /*0000*/  LDC R1, c[0x0][0x28] ;  /* 0x00000a00ff017b82 */ /* 0x000e220000000800 */
[----:B------:R-:W1:Y:S01]  /*0010*/  S2R R4, SR_TID.X ;  /* 0x0000000000047919 */ /* 0x000e620000002100 */
[----:B------:R-:W-:Y:S01]  /*0020*/  ELECT P0, URZ, PT ;  /* 0x00000000003f782f */ /* 0x000fe20003800000 */
[----:B------:R-:W-:Y:S01]  /*0030*/  BSSY B0, `(.L_x_0) ;  /* 0x000000f000007945 */ /* 0x000fe20003800000 */
[--C-:B-1----:R-:W-:Y:S02]  /*0040*/  SHF.R.U32.HI R0, RZ, 0x5, R4.reuse ;  /* 0x00000005ff007819 */ /* 0x102fe40000011604 */
[----:B------:R-:W-:-:S03]  /*0050*/  SHF.R.U32.HI R14, RZ, 0x7, R4 ;  /* 0x00000007ff0e7819 */ /* 0x000fc60000011604 */
[----:B------:R-:W1:Y:S04]  /*0060*/  SHFL.IDX PT, R5, R0, RZ, 0x1f ;  /* 0x00001fff00057589 */ /* 0x000e6800000e0000 */
[----:B------:R2:W3:Y:S01]  /*0070*/  SHFL.IDX PT, R10, R14, RZ, 0x1f ;  /* 0x00001fff0e0a7589 */ /* 0x0004e200000e0000 */
[----:B-1----:R-:W-:-:S13]  /*0080*/  ISETP.NE.OR P0, PT, R5, RZ, !P0 ;  /* 0x000000ff0500720c */ /* 0x002fda0004705670 */
[----:B0-23--:R-:W-:Y:S05]  /*0090*/  @P0 BRA `(.L_x_1) ;  /* 0x0000000000200947 */ /* 0x00dfea0003800000 */
[----:B------:R-:W-:Y:S02]  /*00a0*/  ULDC.64 UR4, c[0x0][0x198] ;  /* 0x0000660000047ab9 */ /* 0x000fe40000000a00 */
[----:B------:R-:W-:Y:S02]  /*00b0*/  UIADD3 UR6, UP0, UR4, 0xf0, URZ ;  /* 0x000000f004067890 */ /* 0x000fe4000ff1e03f */
[----:B------:R-:W-:Y:S02]  /*00c0*/  UIADD3 UR4, UP1, UR4, 0x1f0, URZ ;  /* 0x000001f004047890 */ /* 0x000fe4000ff3e03f */
[----:B------:R-:W-:Y:S02]  /*00d0*/  UIADD3.X UR7, URZ, UR5, URZ, UP0, !UPT ;  /* 0x000000053f077290 */ /* 0x000fe400087fe43f */
[----:B------:R-:W-:-:S07]  /*00e0*/  UIADD3.X UR5, URZ, UR5, URZ, UP1, !UPT ;  /* 0x000000053f057290 */ /* 0x000fce0008ffe43f */
[----:B------:R0:W-:Y:S02]  /*00f0*/  UTMACCTL.PF [UR6] ;  /* 0x00000000060079b9 */ /* 0x0001e40008040000 */
[----:B------:R0:W-:Y:S02]  /*0100*/  UTMACCTL.PF [UR4] ;  /* 0x00000000040079b9 */ /* 0x0001e40008040000 */
[----:B0-----:R-:W-:Y:S01]  /*0110*/  NOP ;  /* 0x0000000000007918 */ /* 0x001fe20000000000 */
.L_x_1:
[----:B------:R-:W-:Y:S05]  /*0120*/  BSYNC B0 ;  /* 0x0000000000007941 */ /* 0x000fea0003800000 */
.L_x_0:
[----:B------:R-:W0:Y:S02]  /*0130*/  SHFL.IDX PT, R2, R0, RZ, 0x1f ;  /* 0x00001fff00027589 */ /* 0x000e2400000e0000 */
[----:B0-----:R-:W-:-:S13]  /*0140*/  ISETP.NE.AND P0, PT, R2, RZ, PT ;  /* 0x000000ff0200720c */ /* 0x001fda0003f05270 */
[----:B------:R-:W-:Y:S05]  /*0150*/  @P0 BRA `(.L_x_2) ;  /* 0x0000000000580947 */ /* 0x000fea0003800000 */
[----:B------:R-:W0:Y:S01]  /*0160*/  S2UR UR8, SR_CgaCtaId ;  /* 0x00000000000879c3 */ /* 0x000e220000008800 */
[----:B------:R-:W-:Y:S01]  /*0170*/  UMOV UR4, 0x400 ;  /* 0x0000040000047882 */ /* 0x000fe20000000000 */
[----:B------:R-:W-:Y:S01]  /*0180*/  UMOV UR5, 0x1 ;  /* 0x0000000100057882 */ /* 0x000fe20000000000 */
[----:B------:R-:W-:Y:S01]  /*0190*/  UMOV UR6, 0x100 ;  /* 0x0000010000067882 */ /* 0x000fe20000000000 */
[----:B------:R-:W-:Y:S01]  /*01a0*/  ELECT P0, URZ, PT ;  /* 0x00000000003f782f */ /* 0x000fe20003800000 */
[----:B------:R-:W-:-:S04]  /*01b0*/  UIADD3 UR6, -UR6, 0x100000, URZ ;  /* 0x0010000006067890 */ /* 0x000fc8000fffe13f */
[----:B------:R-:W-:Y:S02]  /*01c0*/  USHF.L.U32 UR7, UR6, 0xb, URZ ;  /* 0x0000000b06077899 */ /* 0x000fe4000800063f */
[----:B------:R-:W-:Y:S02]  /*01d0*/  USHF.L.U32 UR6, UR6, 0x1, URZ ;  /* 0x0000000106067899 */ /* 0x000fe4000800063f */
[----:B0-----:R-:W-:Y:S02]  /*01e0*/  ULEA UR8, UR8, UR4, 0x18 ;  /* 0x0000000408087291 */ /* 0x001fe4000f8ec03f */
[----:B------:R-:W-:-:S04]  /*01f0*/  UIADD3 UR4, -UR5, 0x100000, URZ ;  /* 0x0010000005047890 */ /* 0x000fc8000fffe13f */
[----:B------:R-:W-:Y:S02]  /*0200*/  USHF.L.U32 UR5, UR4, 0xb, URZ ;  /* 0x0000000b04057899 */ /* 0x000fe4000800063f */
[----:B------:R-:W-:Y:S01]  /*0210*/  USHF.L.U32 UR4, UR4, 0x1, URZ ;  /* 0x0000000104047899 */ /* 0x000fe2000800063f */
[----:B------:R-:W0:Y:S11]  /*0220*/  FENCE.VIEW.ASYNC.S ;  /* 0x00000000000073c6 */ /* 0x000e360000000000 */
[----:B0-----:R0:W1:Y:S01]  /*0230*/  SYNCS.EXCH.64 URZ, [UR8], UR4 ;  /* 0x00000004083f75b2 */ /* 0x0010620008000100 */
[----:B------:R0:W2:Y:S01]  /*0240*/  SYNCS.EXCH.64 URZ, [UR8+0x20], UR6 ;  /* 0x00002006083f75b2 */ /* 0x0000a20008000100 */
[----:B------:R0:W3:Y:S01]  /*0250*/  SYNCS.EXCH.64 URZ, [UR8+0x8], UR4 ;  /* 0x00000804083f75b2 */ /* 0x0000e20008000100 */
[----:B------:R0:W4:Y:S01]  /*0260*/  SYNCS.EXCH.64 URZ, [UR8+0x28], UR6 ;  /* 0x00002806083f75b2 */ /* 0x0001220008000100 */
[----:B------:R0:W0:Y:S01]  /*0270*/  SYNCS.EXCH.64 URZ, [UR8+0x10], UR4 ;  /* 0x00001004083f75b2 */ /* 0x0000220008000100 */
[----:B------:R0:W0:Y:S01]  /*0280*/  SYNCS.EXCH.64 URZ, [UR8+0x30], UR6 ;  /* 0x00003006083f75b2 */ /* 0x0000220008000100 */
[----:B------:R0:W0:Y:S01]  /*0290*/  SYNCS.EXCH.64 URZ, [UR8+0x18], UR4 ;  /* 0x00001804083f75b2 */ /* 0x0000220008000100 */
[----:B------:R0:W0:Y:S01]  /*02a0*/  SYNCS.EXCH.64 URZ, [UR8+0x38], UR6 ;  /* 0x00003806083f75b2 */ /* 0x0000220008000100 */
[----:B------:R-:W-:Y:S01]  /*02b0*/  NOP ;  /* 0x0000000000007918 */ /* 0x000fe20000000000 */
.L_x_2:
[----:B------:R-:W5:Y:S01]  /*02c0*/  SHFL.IDX PT, R0, R0, RZ, 0x1f ;  /* 0x00001fff00007589 */ /* 0x000f6200000e0000 */
[----:B------:R-:W-:Y:S01]  /*02d0*/  ELECT P0, URZ, PT ;  /* 0x00000000003f782f */ /* 0x000fe20003800000 */
[----:B------:R-:W1:Y:S01]  /*02e0*/  LDC R2, c[0x0][0x65c] ;  /* 0x00019700ff027b82 */ /* 0x000e620000000800 */
[----:B0-----:R-:W-:Y:S01]  /*02f0*/  UMOV UR4, 0x20 ;  /* 0x0000002000047882 */ /* 0x001fe20000000000 */
[----:B------:R-:W0:Y:S01]  /*0300*/  S2R R3, SR_CTAID.Y ;  /* 0x0000000000037919 */ /* 0x000e220000002600 */
[----:B------:R-:W-:Y:S01]  /*0310*/  NOP ;  /* 0x0000000000007918 */ /* 0x000fe20000000000 */
[----:B------:R-:W-:Y:S01]  /*0320*/  ISETP.NE.AND P2, PT, R10, RZ, PT ;  /* 0x000000ff0a00720c */ /* 0x000fe20003f45270 */
[----:B------:R-:W-:Y:S01]  /*0330*/  NOP ;  /* 0x0000000000007918 */ /* 0x000fe20000000000 */
[----:B------:R-:W2:Y:S01]  /*0340*/  S2R R6, SR_CTAID.X ;  /* 0x0000000000067919 */ /* 0x000ea20000002500 */
[----:B------:R-:W-:Y:S01]  /*0350*/  IMAD.MOV.U32 R7, RZ, RZ, RZ ;  /* 0x000000ffff077224 */ /* 0x000fe200078e00ff */
[----:B-----5:R-:W-:-:S02]  /*0360*/  ISETP.NE.OR P0, PT, R0, RZ, !P0 ;  /* 0x000000ff0000720c */ /* 0x020fc40004705670 */
[----:B-1----:R-:W-:-:S04]  /*0370*/  ISETP.NE.AND P3, PT, R2, 0x1, PT ;  /* 0x000000010200780c */ /* 0x002fc80003f65270 */
[----:B------:R-:W-:Y:S02]  /*0380*/  P2R R0, PR, RZ, 0x8 ;  /* 0x00000008ff007803 */ /* 0x000fe40000000000 */
[----:B------:R-:W-:-:S04]  /*0390*/  SHF.R.S32.HI R0, RZ, 0x1f, R5 ;  /* 0x0000001fff007819 */ /* 0x000fc80000011405 */
[----:B------:R-:W-:Y:S01]  /*03a0*/  LEA.HI R0, R0, R5, RZ, 0x2 ;  /* 0x0000000500007211 */ /* 0x000fe200078f10ff */
[----:B------:R-:W-:Y:S01]  /*03b0*/  VOTEU.ALL UP0, P0 ;  /* 0x00000000003f7886 */ /* 0x000fe20000000000 */
[----:B------:R-:W-:Y:S01]  /*03c0*/  VOTEU.ALL UP1, P0 ;  /* 0x00000000003f7886 */ /* 0x000fe20000020000 */
[----:B------:R-:W2:Y:S01]  /*03d0*/  @P3 LDC R17, c[0x0][0x10] ;  /* 0x00000400ff113b82 */ /* 0x000ea20000000800 */
[----:B------:R-:W-:Y:S01]  /*03e0*/  LOP3.LUT R0, R0, 0xfffffffc, RZ, 0xc0, !PT ;  /* 0xfffffffc00007812 */ /* 0x000fe200078ec0ff */
[----:B0-----:R-:W-:Y:S01]  /*03f0*/  @P3 IMAD.MOV.U32 R8, RZ, RZ, R3 ;  /* 0x000000ffff083224 */ /* 0x001fe200078e0003 */
[----:B------:R-:W-:Y:S01]  /*0400*/  @!UP0 UMOV UR6, 0x400 ;  /* 0x0000040000068882 */ /* 0x000fe20000000000 */
[----:B------:R-:W-:-:S04]  /*0410*/  @!UP0 UIADD3 UR4, -UR4, 0x100000, URZ ;  /* 0x0010000004048890 */ /* 0x000fc8000fffe13f */
[----:B------:R-:W-:Y:S02]  /*0420*/  @!UP0 USHF.L.U32 UR5, UR4, 0xb, URZ ;  /* 0x0000000b04058899 */ /* 0x000fe4000800063f */
[----:B------:R-:W-:Y:S01]  /*0430*/  @!UP0 USHF.L.U32 UR4, UR4, 0x1, URZ ;  /* 0x0000000104048899 */ /* 0x000fe2000800063f */
[----:B------:R-:W-:Y:S02]  /*0440*/  @P3 IMAD.MOV.U32 R9, RZ, RZ, RZ ;  /* 0x000000ffff093224 */ /* 0x000fe400078e00ff */
[----:B------:R-:W-:Y:S01]  /*0450*/  IMAD.IADD R0, R5, 0x1, -R0 ;  /* 0x0000000105007824 */ /* 0x000fe200078e0a00 */
[----:B------:R-:W0:Y:S01]  /*0460*/  @!UP0 S2UR UR7, SR_CgaCtaId ;  /* 0x00000000000789c3 */ /* 0x000e220000008800 */
[----:B------:R-:W-:-:S03]  /*0470*/  @P3 IMAD.MOV.U32 R5, RZ, RZ, RZ ;  /* 0x000000ffff053224 */ /* 0x000fc600078e00ff */
[----:B------:R-:W-:-:S04]  /*0480*/  ISETP.NE.AND P1, PT, R0, 0x3, PT ;  /* 0x000000030000780c */ /* 0x000fc80003f25270 */
[----:B------:R-:W1:Y:S01]  /*0490*/  @!P3 LDC R11, c[0x0][0xc] ;  /* 0x00000300ff0bbb82 */ /* 0x000e620000000800 */
[----:B--2---:R-:W-:-:S04]  /*04a0*/  @P3 IMAD.WIDE.U32 R16, R6, R17, R8 ;  /* 0x0000001106103225 */ /* 0x004fc800078e0008 */
[----:B------:R-:W-:Y:S01]  /*04b0*/  @P3 IMAD.IADD R17, R17, 0x1, R5 ;  /* 0x0000000111113824 */ /* 0x000fe200078e0205 */
[----:B------:R-:W-:Y:S01]  /*04c0*/  LOP3.LUT R5, R4, 0x7f, RZ, 0xc0, !PT ;  /* 0x0000007f04057812 */ /* 0x000fe200078ec0ff */
[----:B0-----:R-:W-:Y:S01]  /*04d0*/  @!UP0 ULEA UR8, UR7, UR6, 0x18 ;  /* 0x0000000607088291 */ /* 0x001fe2000f8ec03f */
[----:B------:R-:W-:Y:S02]  /*04e0*/  VOTEU.ALL UP0, P0 ;  /* 0x00000000003f7886 */ /* 0x000fe40000000000 */
[----:B------:R-:W-:Y:S01]  /*04f0*/  ULDC UR6, c[0x0][0xc] ;  /* 0x0000030000067ab9 */ /* 0x000fe20000000800 */
[----:B------:R-:W-:Y:S01]  /*0500*/  ISETP.EQ.OR P0, PT, R0, RZ, !P1 ;  /* 0x000000ff0000720c */ /* 0x000fe20004f02670 */
[----:B------:R-:W-:-:S03]  /*0510*/  ULDC UR7, c[0x0][0x10] ;  /* 0x0000040000077ab9 */ /* 0x000fc60000000800 */
[C---:B------:R-:W-:Y:S01]  /*0520*/  ISETP.EQ.AND P0, PT, R10.reuse, RZ, P0 ;  /* 0x000000ff0a00720c */ /* 0x040fe20000702270 */
[----:B------:R-:W-:Y:S02]  /*0530*/  VIADD R10, R10, 0xffffffff ;  /* 0xffffffff0a0a7836 */ /* 0x000fe40000000000 */
[----:B-1----:R-:W-:Y:S01]  /*0540*/  @!P3 IMAD.WIDE.U32 R8, R11, R3, R6 ;  /* 0x000000030b08b225 */ /* 0x002fe200078e0006 */
[----:B------:R-:W0:Y:S02]  /*0550*/  FENCE.VIEW.ASYNC.S ;  /* 0x00000000000073c6 */ /* 0x000e240000000000 */
[----:B0-----:R-:W3:Y:S01]  /*0560*/  @!UP0 SYNCS.EXCH.64 URZ, [UR8+0x50], UR4 ;  /* 0x00005004083f85b2 */ /* 0x001ee20008000100 */
[----:B------:R-:W-:Y:S02]  /*0570*/  SEL R18, RZ, 0x1, !P0 ;  /* 0x00000001ff127807 */ /* 0x000fe40004000000 */
[----:B------:R-:W-:Y:S01]  /*0580*/  ISETP.GE.U32.AND P1, PT, R10, 0x2, PT ;  /* 0x000000020a00780c */ /* 0x000fe20003f26070 */
[----:B------:R-:W-:-:S02]  /*0590*/  @!P3 IMAD.MOV.U32 R16, RZ, RZ, R8 ;  /* 0x000000ffff10b224 */ /* 0x000fc400078e0008 */
[----:B------:R-:W-:Y:S01]  /*05a0*/  @!P3 IMAD.MOV.U32 R17, RZ, RZ, R9 ;  /* 0x000000ffff11b224 */ /* 0x000fe200078e0009 */
[----:B------:R-:W-:Y:S01]  /*05b0*/  SEL R18, R18, 0x2, P1 ;  /* 0x0000000212127807 */ /* 0x000fe20000800000 */
[----:B------:R0:W3:Y:S01]  /*05c0*/  @!UP1 SYNCS.EXCH.64 URZ, [UR8+0x58], UR4 ;  /* 0x00005804083f95b2 */ /* 0x0000e20008000100 */
[----:B------:R-:W-:Y:S01]  /*05d0*/  NOP ;  /* 0x0000000000007918 */ /* 0x000fe20000000000 */
[----:B0-----:R-:W-:-:S03]  /*05e0*/  UIMAD.WIDE.U32 UR4, UR6, UR7, URZ ;  /* 0x00000007060472a5 */ /* 0x001fc6000f8e003f */
[----:B------:R-:W-:Y:S02]  /*05f0*/  ULDC UR6, c[0x0][0x14] ;  /* 0x0000050000067ab9 */ /* 0x000fe40000000800 */
[----:B------:R-:W-:Y:S02]  /*0600*/  UIMAD.WIDE.U32 UR36, UR4, UR6, URZ ;  /* 0x00000006042472a5 */ /* 0x000fe4000f8e003f */
[----:B------:R-:W-:-:S04]  /*0610*/  UIMAD UR42, UR5, UR6, URZ ;  /* 0x00000006052a72a4 */ /* 0x000fc8000f8e023f */
[----:B------:R-:W-:Y:S01]  /*0620*/  UIADD3 UR42, UR37, UR42, URZ ;  /* 0x0000002a252a7290 */ /* 0x000fe2000fffe03f */
[----:B---34-:R-:W-:Y:S06]  /*0630*/  BAR.SYNC.DEFER_BLOCKING 0x0 ;  /* 0x0000000000007b1d */ /* 0x018fec0000010000 */
[----:B------:R-:W-:Y:S05]  /*0640*/  @!P2 BRA `(.L_x_3) ;  /* 0x0000004000fca947 */ /* 0x000fea0003800000 */
[----:B------:R-:W-:-:S13]  /*0650*/  ISETP.GT.U32.AND P0, PT, R10, 0x1, PT ;  /* 0x000000010a00780c */ /* 0x000fda0003f04070 */
[----:B------:R-:W-:Y:S05]  /*0660*/  @P0 EXIT ;  /* 0x000000000000094d */ /* 0x000fea0003800000 */
[----:B------:R-:W-:Y:S01]  /*0670*/  ULDC.64 UR4, c[0x0][0x650] ;  /* 0x0001940000047ab9 */ /* 0x000fe20000000a00 */
[----:B------:R-:W-:Y:S01]  /*0680*/  PRMT R0, RZ, 0x7610, R0 ;  /* 0x00007610ff007816 */ /* 0x000fe20000000000 */
[----:B------:R-:W-:Y:S01]  /*0690*/  IMAD.MOV.U32 R69, RZ, RZ, -0x1 ;  /* 0xffffffffff457424 */ /* 0x000fe200078e00ff */
[----:B------:R-:W-:Y:S01]  /*06a0*/  ISETP.GE.U32.AND P0, PT, R16, UR4, PT ;  /* 0x0000000410007c0c */ /* 0x000fe2000bf06070 */
[----:B------:R-:W-:Y:S02]  /*06b0*/  IMAD.MOV.U32 R68, RZ, RZ, -0x1 ;  /* 0xffffffffff447424 */ /* 0x000fe400078e00ff */
[----:B------:R-:W-:Y:S01]  /*06c0*/  IMAD.MOV.U32 R67, RZ, RZ, -0x1 ;  /* 0xffffffffff437424 */ /* 0x000fe200078e00ff */
[----:B------:R-:W-:-:S13]  /*06d0*/  ISETP.GE.U32.AND.EX P0, PT, R17, UR5, PT, P0 ;  /* 0x0000000511007c0c */ /* 0x000fda000bf06100 */
[----:B------:R-:W-:Y:S05]  /*06e0*/  @P0 BRA `(.L_x_4) ;  /* 0x0000000400540947 */ /* 0x000fea0003800000 */
[----:B------:R-:W0:Y:S01]  /*06f0*/  LDC.64 R20, c[0x0][0x628] ;  /* 0x00018a00ff147b82 */ /* 0x000e220000000a00 */
[----:B------:R-:W-:Y:S02]  /*0700*/  IMAD.MOV.U32 R8, RZ, RZ, R16 ;  /* 0x000000ffff087224 */ /* 0x000fe400078e0010 */
[----:B------:R-:W-:-:S05]  /*0710*/  IMAD.MOV.U32 R9, RZ, RZ, R17 ;  /* 0x000000ffff097224 */ /* 0x000fca00078e0011 */
[----:B------:R-:W1:Y:S08]  /*0720*/  LDC R0, c[0x0][0x630] ;  /* 0x00018c00ff007b82 */ /* 0x000e700000000800 */
[----:B------:R-:W2:Y:S01]  /*0730*/  LDC.64 R22, c[0x0][0x620] ;  /* 0x00018800ff167b82 */ /* 0x000ea20000000a00 */
[----:B0-----:R-:W-:-:S04]  /*0740*/  ISETP.NE.U32.AND P0, PT, R20, RZ, PT ;  /* 0x000000ff1400720c */ /* 0x001fc80003f05070 */
[----:B------:R-:W-:-:S13]  /*0750*/  ISETP.NE.AND.EX P0, PT, R21, RZ, PT, P0 ;  /* 0x000000ff1500720c */ /* 0x000fda0003f05300 */
[----:B-12---:R-:W-:Y:S05]  /*0760*/  @!P0 BRA `(.L_x_5) ;  /* 0x0000000000288947 */ /* 0x006fea0003800000 */
[----:B------:R-:W0:Y:S02]  /*0770*/  LDC R13, c[0x0][0x634] ;  /* 0x00018d00ff0d7b82 */ /* 0x000e240000000800 */
[----:B0-----:R-:W-:-:S05]  /*0780*/  IADD3 R13, P0, R16, R13, RZ ;  /* 0x0000000d100d7210 */ /* 0x001fca0007f1e0ff */
[----:B------:R-:W-:-:S04]  /*0790*/  IMAD.X R15, RZ, RZ, R17, P0 ;  /* 0x000000ffff0f7224 */ /* 0x000fc800000e0611 */
[----:B------:R-:W-:-:S04]  /*07a0*/  IMAD.WIDE.U32 R8, R15, R20, RZ ;  /* 0x000000140f087225 */ /* 0x000fc800078e00ff */
[----:B------:R-:W-:-:S04]  /*07b0*/  IMAD.WIDE.U32 R10, P0, R13, R21, R8 ;  /* 0x000000150d0a7225 */ /* 0x000fc80007800008 */
[----:B------:R-:W-:-:S04]  /*07c0*/  IMAD.WIDE.U32 R8, R13, R20, RZ ;  /* 0x000000140d087225 */ /* 0x000fc800078e00ff */
[----:B------:R-:W-:Y:S01]  /*07d0*/  IMAD.X R13, RZ, RZ, RZ, P0 ;  /* 0x000000ffff0d7224 */ /* 0x000fe200000e06ff */
[----:B------:R-:W-:Y:S01]  /*07e0*/  IADD3 RZ, P0, R9, R10, RZ ;  /* 0x0000000a09ff7210 */ /* 0x000fe20007f1e0ff */
[----:B------:R-:W-:-:S04]  /*07f0*/  IMAD.MOV.U32 R12, RZ, RZ, R11 ;  /* 0x000000ffff0c7224 */ /* 0x000fc800078e000b */
[----:B------:R-:W-:-:S08]  /*0800*/  IMAD.WIDE.U32.X R8, R15, R21, R12, P0 ;  /* 0x000000150f087225 */ /* 0x000fd000000e040c */
.L_x_5:
[-CC-:B------:R-:W-:Y:S01]  /*0810*/  SHF.R.U64 R67, R8, R0.reuse, R9.reuse ;  /* 0x0000000008437219 */ /* 0x180fe20000001209 */
[----:B------:R-:W0:Y:S01]  /*0820*/  LDC R12, c[0x0][0x618] ;  /* 0x00018600ff0c7b82 */ /* 0x000e220000000800 */
[----:B------:R-:W-:Y:S01]  /*0830*/  SHF.R.U32.HI R7, RZ, R0, R9 ;  /* 0x00000000ff077219 */ /* 0x000fe20000011609 */
[----:B------:R-:W-:Y:S01]  /*0840*/  ULDC UR4, c[0x0][0x150] ;  /* 0x0000540000047ab9 */ /* 0x000fe20000000800 */
[----:B------:R-:W-:Y:S02]  /*0850*/  IADD3 R11, P0, RZ, -R67, RZ ;  /* 0x80000043ff0b7210 */ /* 0x000fe40007f1e0ff */
[----:B------:R-:W-:-:S03]  /*0860*/  I2FP.F32.U32 R0, R6 ;  /* 0x0000000600007245 */ /* 0x000fc60000201000 */
[----:B------:R-:W1:Y:S01]  /*0870*/  LDC.64 R30, c[0x0][0x640] ;  /* 0x00019000ff1e7b82 */ /* 0x000e620000000a00 */
[----:B------:R-:W-:Y:S02]  /*0880*/  IMAD.X R13, RZ, RZ, ~R7, P0 ;  /* 0x000000ffff0d7224 */ /* 0x000fe400000e0e07 */
[----:B------:R-:W-:Y:S01]  /*0890*/  FMUL R0, R0, UR4 ;  /* 0x0000000400007c20 */ /* 0x000fe20008400000 */
[----:B------:R-:W-:Y:S01]  /*08a0*/  IMAD.WIDE.U32 R8, R11, R22, R16 ;  /* 0x000000160b087225 */ /* 0x000fe200078e0010 */
[----:B------:R-:W-:-:S03]  /*08b0*/  ULDC UR4, c[0x0][0x154] ;  /* 0x0000550000047ab9 */ /* 0x000fc60000000800 */
[----:B------:R-:W-:Y:S01]  /*08c0*/  IMAD R10, R13, R22, RZ ;  /* 0x000000160d0a7224 */ /* 0x000fe200078e02ff */
[----:B------:R-:W2:Y:S01]  /*08d0*/  LDC R7, c[0x0][0x144] ;  /* 0x00005100ff077b82 */ /* 0x000ea20000000800 */
[----:B------:R-:W3:Y:S02]  /*08e0*/  F2I.U32.TRUNC.NTZ R0, R0 ;  /* 0x0000000000007305 */ /* 0x000ee4000020f000 */
[----:B------:R-:W-:-:S04]  /*08f0*/  IMAD R11, R11, R23, R10 ;  /* 0x000000170b0b7224 */ /* 0x000fc800078e020a */
[----:B------:R-:W-:Y:S01]  /*0900*/  IMAD.IADD R9, R9, 0x1, R11 ;  /* 0x0000000109097824 */ /* 0x000fe200078e020b */
[----:B------:R-:W4:Y:S01]  /*0910*/  LDC R24, c[0x0][0x608] ;  /* 0x00018200ff187b82 */ /* 0x000f220000000800 */
[----:B------:R-:W-:-:S03]  /*0920*/  IMAD.MOV.U32 R11, RZ, RZ, -0x1 ;  /* 0xffffffffff0b7424 */ /* 0x000fc600078e00ff */
[-CC-:B0-----:R-:W-:Y:S02]  /*0930*/  SHF.R.U64 R22, R8, R12.reuse, R9.reuse ;  /* 0x0000000c08167219 */ /* 0x181fe40000001209 */
[----:B------:R-:W-:Y:S02]  /*0940*/  I2FP.F32.U32 R8, R3 ;  /* 0x0000000300087245 */ /* 0x000fe40000201000 */
[----:B------:R-:W0:Y:S01]  /*0950*/  LDC R28, c[0x0][0x658] ;  /* 0x00019600ff1c7b82 */ /* 0x000e220000000800 */
[----:B-1----:R-:W-:Y:S01]  /*0960*/  ISETP.NE.U32.AND P0, PT, R30, RZ, PT ;  /* 0x000000ff1e00720c */ /* 0x002fe20003f05070 */
[----:B---3--:R-:W-:Y:S02]  /*0970*/  IMAD.MOV R10, RZ, RZ, -R0 ;  /* 0x000000ffff0a7224 */ /* 0x008fe400078e0a00 */
[----:B------:R-:W-:Y:S01]  /*0980*/  FMUL R8, R8, UR4 ;  /* 0x0000000408087c20 */ /* 0x000fe20008400000 */
[----:B------:R-:W-:Y:S02]  /*0990*/  SHF.R.U32.HI R9, RZ, R12, R9 ;  /* 0x0000000cff097219 */ /* 0x000fe40000011609 */
[----:B------:R-:W-:Y:S01]  /*09a0*/  ISETP.NE.AND.EX P0, PT, R31, RZ, PT, P0 ;  /* 0x000000ff1f00720c */ /* 0x000fe20003f05300 */
[----:B------:R1:W3:Y:S01]  /*09b0*/  F2I.U32.TRUNC.NTZ R15, R8 ;  /* 0x00000008000f7305 */ /* 0x0002e2000020f000 */
[----:B------:R-:W1:Y:S01]  /*09c0*/  LDC R20, c[0x0][0x148] ;  /* 0x00005200ff147b82 */ /* 0x000e620000000800 */
[----:B--2---:R-:W-:-:S07]  /*09d0*/  IMAD R0, R7, R10, R6 ;  /* 0x0000000a07007224 */ /* 0x004fce00078e0206 */
[----:B------:R-:W2:Y:S01]  /*09e0*/  LDC R26, c[0x0][0x600] ;  /* 0x00018000ff1a7b82 */ /* 0x000ea20000000800 */
[-CC-:B----4-:R-:W-:Y:S02]  /*09f0*/  SHF.R.U64 R32, R22, R24.reuse, R9.reuse ;  /* 0x0000001816207219 */ /* 0x190fe40000001209 */
[----:B------:R-:W-:Y:S01]  /*0a00*/  SHF.R.U32.HI R7, RZ, R24, R9 ;  /* 0x00000018ff077219 */ /* 0x000fe20000011609 */
[----:B------:R-:W-:-:S04]  /*0a10*/  IMAD.MOV.U32 R9, RZ, RZ, 0x1 ;  /* 0x00000001ff097424 */ /* 0x000fc800078e00ff */
[----:B------:R-:W4:Y:S01]  /*0a20*/  LDC R21, c[0x0][0x648] ;  /* 0x00019200ff157b82 */ /* 0x000f220000000800 */
[-C--:B0-----:R-:W-:Y:S02]  /*0a30*/  SHF.L.U32 R6, R11, R28.reuse, RZ ;  /* 0x0000001c0b067219 */ /* 0x081fe400000006ff */
[--C-:B------:R-:W-:Y:S02]  /*0a40*/  SHF.R.U64 R24, R32, R28, R7.reuse ;  /* 0x0000001c20187219 */ /* 0x100fe40000001207 */
[----:B------:R-:W-:Y:S02]  /*0a50*/  LOP3.LUT R13, RZ, R6, RZ, 0x33, !PT ;  /* 0x00000006ff0d7212 */ /* 0x000fe400078e33ff */
[-C--:B------:R-:W-:Y:S01]  /*0a60*/  SHF.R.U32.HI R7, RZ, R28.reuse, R7 ;  /* 0x0000001cff077219 */ /* 0x080fe20000011607 */
[----:B------:R-:W0:Y:S01]  /*0a70*/  LDC R23, c[0x0][0x638] ;  /* 0x00018e00ff177b82 */ /* 0x000e220000000800 */
[----:B------:R-:W-:Y:S01]  /*0a80*/  SHF.L.U32 R12, R9, R28, RZ ;  /* 0x0000001c090c7219 */ /* 0x000fe200000006ff */
[----:B------:R-:W-:-:S06]  /*0a90*/  IMAD.MOV.U32 R6, RZ, RZ, R24 ;  /* 0x000000ffff067224 */ /* 0x000fcc00078e0018 */
[----:B------:R-:W0:Y:S01]  /*0aa0*/  LDC R69, c[0x0][0x610] ;  /* 0x00018400ff457b82 */ /* 0x000e220000000800 */
[----:B-1-3--:R-:W-:Y:S05]  /*0ab0*/  @!P0 BRA `(.L_x_6) ;  /* 0x0000000000288947 */ /* 0x00afea0003800000 */
[----:B------:R-:W1:Y:S02]  /*0ac0*/  LDC R11, c[0x0][0x64c] ;  /* 0x00019300ff0b7b82 */ /* 0x000e640000000800 */
[----:B-1----:R-:W-:-:S05]  /*0ad0*/  IADD3 R11, P0, R24, R11, RZ ;  /* 0x0000000b180b7210 */ /* 0x002fca0007f1e0ff */
        /* <DEDUP_REMOVED lines=8> */
.L_x_6:
[----:B----4-:R-:W-:Y:S01]  /*0b60*/  SHF.R.U64 R6, R6, R21, R7 ;  /* 0x0000001506067219 */ /* 0x010fe20000001207 */
[----:B--2---:R-:W-:Y:S01]  /*0b70*/  VIADD R7, R26, 0xffffffff ;  /* 0xffffffff1a077836 */ /* 0x004fe20000000000 */
[----:B------:R-:W-:Y:S01]  /*0b80*/  LOP3.LUT R13, R32, R13, RZ, 0xc0, !PT ;  /* 0x0000000d200d7212 */ /* 0x000fe200078ec0ff */
[----:B------:R-:W-:Y:S02]  /*0b90*/  IMAD.MOV R15, RZ, RZ, -R15 ;  /* 0x000000ffff0f7224 */ /* 0x000fe400078e0a0f */
[----:B------:R-:W-:Y:S02]  /*0ba0*/  IMAD.MOV R8, RZ, RZ, -R6 ;  /* 0x000000ffff087224 */ /* 0x000fe400078e0a06 */
[----:B------:R-:W-:Y:S01]  /*0bb0*/  IMAD R13, R12, R6, R13 ;  /* 0x000000060c0d7224 */ /* 0x000fe200078e020d */
[----:B------:R-:W-:Y:S01]  /*0bc0*/  LOP3.LUT R6, R22, R7, RZ, 0xc0, !PT ;  /* 0x0000000716067212 */ /* 0x000fe200078ec0ff */
[----:B------:R-:W-:Y:S02]  /*0bd0*/  @P3 IMAD R0, R20, R15, R3 ;  /* 0x0000000f14003224 */ /* 0x000fe400078e0203 */
[----:B0-----:R-:W-:-:S02]  /*0be0*/  IMAD R3, R8, R23, R24 ;  /* 0x0000001708037224 */ /* 0x001fc400078e0218 */
[----:B------:R-:W-:Y:S02]  /*0bf0*/  IMAD R69, R13, R69, R0 ;  /* 0x000000450d457224 */ /* 0x000fe400078e0200 */
[----:B------:R-:W-:Y:S02]  /*0c00*/  IMAD R6, R3, R26, R6 ;  /* 0x0000001a03067224 */ /* 0x000fe400078e0206 */
[----:B------:R-:W-:-:S03]  /*0c10*/  IMAD.MOV.U32 R0, RZ, RZ, 0x1 ;  /* 0x00000001ff007424 */ /* 0x000fc600078e00ff */
[----:B------:R-:W-:Y:S02]  /*0c20*/  SEL R68, R6, R69, !P3 ;  /* 0x0000004506447207 */ /* 0x000fe40005800000 */
[----:B------:R-:W-:-:S07]  /*0c30*/  SEL R69, R69, R6, !P3 ;  /* 0x0000000645457207 */ /* 0x000fce0005800000 */
.L_x_4:
[----:B------:R-:W-:-:S08]  /*0c40*/  NOP ;  /* 0x0000000000007918 */ /* 0x000fd00000000000 */
[----:B------:R-:W0:Y:S02]  /*0c50*/  USETMAXREG.TRY_ALLOC.CTAPOOL UP0, 0xe8 ;  /* 0x000000e8000079c8 */ /* 0x000e240008000600 */
[----:B0-----:R-:W-:-:S13]  /*0c60*/  PLOP3.LUT P0, PT, PT, PT, UP0, 0x80, 0x0 ;  /* 0x000000000000781c */ /* 0x001fda0003f0f008 */
[----:B------:R-:W-:Y:S05]  /*0c70*/  @!P0 BRA `(.L_x_4) ;  /* 0xfffffffc00f08947 */ /* 0x000fea000383ffff */
[----:B------:R-:W-:Y:S01]  /*0c80*/  ULDC.64 UR4, c[0x0][0x598] ;  /* 0x0001660000047ab9 */ /* 0x000fe20000000a00 */
[----:B------:R-:W-:Y:S01]  /*0c90*/  ULDC.64 UR38, c[0x0][0x208] ;  /* 0x0000820000267ab9 */ /* 0x000fe20000000a00 */
[----:B------:R-:W-:-:S04]  /*0ca0*/  ISETP.NE.U32.AND P0, PT, RZ, UR4, PT ;  /* 0x00000004ff007c0c */ /* 0x000fc8000bf05070 */
[----:B------:R-:W-:-:S13]  /*0cb0*/  ISETP.NE.AND.EX P0, PT, RZ, UR5, PT, P0 ;  /* 0x00000005ff007c0c */ /* 0x000fda000bf05300 */
[----:B------:R-:W-:Y:S05]  /*0cc0*/  @!P0 BRA `(.L_x_7) ;  /* 0x00000000001c8947 */ /* 0x000fea0003800000 */
[----:B------:R-:W0:Y:S02]  /*0cd0*/  LDC.64 R6, c[0x0][0x598] ;  /* 0x00016600ff067b82 */ /* 0x000e240000000a00 */
[----:B0-----:R-:W2:Y:S02]  /*0ce0*/  LDG.E.64 R6, desc[UR38][R6.64] ;  /* 0x0000002606067981 */ /* 0x001ea4000c1e1b00 */
[----:B--2---:R-:W-:-:S04]  /*0cf0*/  ISETP.NE.U32.AND P0, PT, R6, RZ, PT ;  /* 0x000000ff0600720c */ /* 0x004fc80003f05070 */
[----:B------:R-:W-:-:S13]  /*0d00*/  ISETP.NE.AND.EX P0, PT, R7, RZ, PT, P0 ;  /* 0x000000ff0700720c */ /* 0x000fda0003f05300 */
[----:B------:R-:W-:Y:S05]  /*0d10*/  @!P0 BRA `(.L_x_7) ;  /* 0x0000000000088947 */ /* 0x000fea0003800000 */
[----:B------:R0:W5:Y:S01]  /*0d20*/  LD.E R19, desc[UR38][R6.64] ;  /* 0x0000002606137980 */ /* 0x000162000c101900 */
[----:B------:R-:W-:Y:S05]  /*0d30*/  BRA `(.L_x_8) ;  /* 0x0000000000247947 */ /* 0x000fea0003800000 */
.L_x_7:
[----:B------:R-:W-:Y:S02]  /*0d40*/  ULDC.64 UR4, c[0x0][0x588] ;  /* 0x0001620000047ab9 */ /* 0x000fe40000000a00 */
[----:B------:R-:W-:-:S04]  /*0d50*/  ISETP.NE.U32.AND P0, PT, RZ, UR4, PT ;  /* 0x00000004ff007c0c */ /* 0x000fc8000bf05070 */
[----:B------:R-:W-:-:S13]  /*0d60*/  ISETP.NE.AND.EX P0, PT, RZ, UR5, PT, P0 ;  /* 0x00000005ff007c0c */ /* 0x000fda000bf05300 */
[----:B------:R-:W-:Y:S05]  /*0d70*/  @!P0 BRA `(.L_x_9) ;  /* 0x00000000000c8947 */ /* 0x000fea0003800000 */
[----:B------:R-:W0:Y:S02]  /*0d80*/  LDC.64 R6, c[0x0][0x588] ;  /* 0x00016200ff067b82 */ /* 0x000e240000000a00 */
[----:B0-----:R1:W5:Y:S01]  /*0d90*/  LDG.E R19, desc[UR38][R6.64] ;  /* 0x0000002606137981 */ /* 0x001362000c1e1900 */
[----:B------:R-:W-:Y:S05]  /*0da0*/  BRA `(.L_x_8) ;  /* 0x0000000000087947 */ /* 0x000fea0003800000 */
.L_x_9:
[----:B------:R-:W-:Y:S02]  /*0db0*/  ULDC UR4, c[0x0][0x580] ;  /* 0x0001600000047ab9 */ /* 0x000fe40000000800 */
[----:B------:R-:W-:-:S07]  /*0dc0*/  IMAD.U32 R19, RZ, RZ, UR4 ;  /* 0x00000004ff137e24 */ /* 0x000fce000f8e00ff */
.L_x_8:
[----:B------:R-:W-:Y:S02]  /*0dd0*/  ULDC.64 UR4, c[0x0][0x5a0] ;  /* 0x0001680000047ab9 */ /* 0x000fe40000000a00 */
[----:B------:R-:W-:-:S04]  /*0de0*/  ISETP.NE.U32.AND P0, PT, RZ, UR4, PT ;  /* 0x00000004ff007c0c */ /* 0x000fc8000bf05070 */
[----:B------:R-:W-:-:S13]  /*0df0*/  ISETP.NE.AND.EX P0, PT, RZ, UR5, PT, P0 ;  /* 0x00000005ff007c0c */ /* 0x000fda000bf05300 */
[----:B------:R-:W-:Y:S05]  /*0e00*/  @!P0 BRA `(.L_x_10) ;  /* 0x00000000001c8947 */ /* 0x000fea0003800000 */
[----:B01----:R-:W0:Y:S02]  /*0e10*/  LDC.64 R6, c[0x0][0x5a0] ;  /* 0x00016800ff067b82 */ /* 0x003e240000000a00 */
[----:B0-----:R-:W2:Y:S02]  /*0e20*/  LDG.E.64 R6, desc[UR38][R6.64] ;  /* 0x0000002606067981 */ /* 0x001ea4000c1e1b00 */
[----:B--2---:R-:W-:-:S04]  /*0e30*/  ISETP.NE.U32.AND P0, PT, R6, RZ, PT ;  /* 0x000000ff0600720c */ /* 0x004fc80003f05070 */
[----:B------:R-:W-:-:S13]  /*0e40*/  ISETP.NE.AND.EX P0, PT, R7, RZ, PT, P0 ;  /* 0x000000ff0700720c */ /* 0x000fda0003f05300 */
[----:B------:R-:W-:Y:S05]  /*0e50*/  @!P0 BRA `(.L_x_10) ;  /* 0x0000000000088947 */ /* 0x000fea0003800000 */
[----:B------:R0:W5:Y:S01]  /*0e60*/  LD.E R56, desc[UR38][R6.64] ;  /* 0x0000002606387980 */ /* 0x000162000c101900 */
[----:B------:R-:W-:Y:S05]  /*0e70*/  BRA `(.L_x_11) ;  /* 0x0000000000247947 */ /* 0x000fea0003800000 */
.L_x_10:
[----:B------:R-:W-:Y:S02]  /*0e80*/  ULDC.64 UR4, c[0x0][0x590] ;  /* 0x0001640000047ab9 */ /* 0x000fe40000000a00 */
[----:B------:R-:W-:-:S04]  /*0e90*/  ISETP.NE.U32.AND P0, PT, RZ, UR4, PT ;  /* 0x00000004ff007c0c */ /* 0x000fc8000bf05070 */
[----:B------:R-:W-:-:S13]  /*0ea0*/  ISETP.NE.AND.EX P0, PT, RZ, UR5, PT, P0 ;  /* 0x00000005ff007c0c */ /* 0x000fda000bf05300 */
[----:B------:R-:W-:Y:S05]  /*0eb0*/  @!P0 BRA `(.L_x_12) ;  /* 0x00000000000c8947 */ /* 0x000fea0003800000 */
[----:B------:R-:W2:Y:S02]  /*0ec0*/  LDC.64 R56, c[0x0][0x590] ;  /* 0x00016400ff387b82 */ /* 0x000ea40000000a00 */
[----:B--2---:R2:W5:Y:S01]  /*0ed0*/  LDG.E R56, desc[UR38][R56.64] ;  /* 0x0000002638387981 */ /* 0x004562000c1e1900 */
[----:B------:R-:W-:Y:S05]  /*0ee0*/  BRA `(.L_x_11) ;  /* 0x0000000000087947 */ /* 0x000fea0003800000 */
.L_x_12:
[----:B------:R-:W-:Y:S02]  /*0ef0*/  ULDC UR4, c[0x0][0x584] ;  /* 0x0001610000047ab9 */ /* 0x000fe40000000800 */
[----:B------:R-:W-:-:S07]  /*0f00*/  IMAD.U32 R56, RZ, RZ, UR4 ;  /* 0x00000004ff387e24 */ /* 0x000fce000f8e00ff */
.L_x_11:
[----:B------:R-:W-:-:S13]  /*0f10*/  LOP3.LUT P0, RZ, R0, 0xff, RZ, 0xc0, !PT ;  /* 0x000000ff00ff7812 */ /* 0x000fda000780c0ff */
[----:B------:R-:W-:Y:S05]  /*0f20*/  @!P0 EXIT ;  /* 0x000000000000894d */ /* 0x000fea0003800000 */
[----:B------:R-:W3:Y:S01]  /*0f30*/  LDC R59, c[0x0][0x658] ;  /* 0x00019600ff3b7b82 */ /* 0x000ee20000000800 */
[----:B------:R-:W-:Y:S01]  /*0f40*/  ULDC.64 UR6, c[0x0][0x288] ;  /* 0x0000a20000067ab9 */ /* 0x000fe20000000a00 */
[----:B------:R-:W-:Y:S01]  /*0f50*/  LOP3.LUT R14, R14, 0x1, RZ, 0xc0, !PT ;  /* 0x000000010e0e7812 */ /* 0x000fe200078ec0ff */
[----:B------:R-:W-:Y:S01]  /*0f60*/  UIADD3 UR4, UR7, 0x7f, URZ ;  /* 0x0000007f07047890 */ /* 0x000fe2000fffe03f */
[----:B------:R-:W-:Y:S01]  /*0f70*/  SHF.R.U32.HI R0, RZ, 0x2, R4 ;  /* 0x00000002ff007819 */ /* 0x000fe20000011604 */
[----:B------:R-:W-:Y:S01]  /*0f80*/  IMAD.U32 R3, RZ, RZ, UR6 ;  /* 0x00000006ff037e24 */ /* 0x000fe2000f8e00ff */
[----:B------:R-:W-:Y:S01]  /*0f90*/  SHF.R.U32.HI R5, RZ, 0x1, R5 ;  /* 0x00000001ff057819 */ /* 0x000fe20000011605 */
[----:B------:R-:W-:Y:S01]  /*0fa0*/  USHF.R.S32.HI UR5, URZ, 0x1f, UR4 ;  /* 0x0000001f3f057899 */ /* 0x000fe20008011404 */
[----:B01----:R-:W0:Y:S01]  /*0fb0*/  LDC.64 R6, c[0x0][0x5c8] ;  /* 0x00017200ff067b82 */ /* 0x003e220000000a00 */
[----:B------:R-:W-:Y:S01]  /*0fc0*/  LOP3.LUT R60, R4, 0x3, RZ, 0xc0, !PT ;  /* 0x00000003043c7812 */ /* 0x000fe200078ec0ff */
[----:B------:R-:W-:Y:S01]  /*0fd0*/  IMAD.SHL.U32 R9, R14, 0x40, RZ ;  /* 0x000000400e097824 */ /* 0x000fe200078e00ff */
[----:B------:R-:W-:Y:S01]  /*0fe0*/  LOP3.LUT R0, R0, 0x7, RZ, 0xc0, !PT ;  /* 0x0000000700007812 */ /* 0x000fe200078ec0ff */
[----:B------:R-:W-:Y:S01]  /*0ff0*/  ULEA.HI UR5, UR5, UR4, URZ, 0x7 ;  /* 0x0000000405057291 */ /* 0x000fe2000f8f383f */
[----:B------:R-:W-:Y:S01]  /*1000*/  LOP3.LUT R5, R5, 0x30, RZ, 0xc0, !PT ;  /* 0x0000003005057812 */ /* 0x000fe200078ec0ff */
[----:B------:R-:W-:Y:S01]  /*1010*/  IMAD R60, R60, -0x2, R3 ;  /* 0xfffffffe3c3c7824 */ /* 0x000fe200078e0203 */
[--C-:B------:R-:W-:Y:S01]  /*1020*/  LOP3.LUT R22, R9, 0x40, R0.reuse, 0xe2, !PT ;  /* 0x0000004009167812 */ /* 0x100fe200078ee200 */
[----:B------:R-:W1:Y:S01]  /*1030*/  LDC R63, c[0x0][0x600] ;  /* 0x00018000ff3f7b82 */ /* 0x000e620000000800 */
[----:B------:R-:W-:Y:S01]  /*1040*/  IADD3 R3, RZ, -R5, -R0 ;  /* 0x80000005ff037210 */ /* 0x000fe20007ffe800 */
[----:B------:R-:W-:Y:S01]  /*1050*/  IMAD.MOV.U32 R0, RZ, RZ, -0x1 ;  /* 0xffffffffff007424 */ /* 0x000fe200078e00ff */
[----:B------:R-:W-:Y:S01]  /*1060*/  USHF.R.S32.HI UR43, URZ, 0x7, UR5 ;  /* 0x000000073f2b7899 */ /* 0x000fe20008011405 */
[----:B------:R-:W-:Y:S01]  /*1070*/  IMAD.MOV.U32 R8, RZ, RZ, 0x1 ;  /* 0x00000001ff087424 */ /* 0x000fe200078e00ff */
[----:B------:R-:W-:Y:S01]  /*1080*/  LOP3.LUT R62, R4, 0x80, RZ, 0xc0, !PT ;  /* 0x00000080043e7812 */ /* 0x000fe200078ec0ff */
[----:B------:R-:W-:Y:S01]  /*1090*/  IMAD R3, R14, -0x40, R3 ;  /* 0xffffffc00e037824 */ /* 0x000fe200078e0203 */
[----:B------:R-:W-:Y:S01]  /*10a0*/  UISETP.LT.AND UP0, UPT, UR43, 0x1, UPT ;  /* 0x000000012b00788c */ /* 0x000fe2000bf01270 */
[----:B---3--:R-:W-:Y:S01]  /*10b0*/  SHF.L.U32 R0, R0, R59, RZ ;  /* 0x0000003b00007219 */ /* 0x008fe200000006ff */
[----:B------:R-:W-:Y:S01]  /*10c0*/  ULDC UR4, c[0x0][0x284] ;  /* 0x0000a10000047ab9 */ /* 0x000fe20000000800 */
[----:B------:R-:W-:Y:S01]  /*10d0*/  LOP3.LUT R22, R22, R5, RZ, 0xfc, !PT ;  /* 0x0000000516167212 */ /* 0x000fe200078efcff */
[----:B------:R-:W-:Y:S01]  /*10e0*/  USEL UR44, UR43, 0x1, UP0 ;  /* 0x000000012b2c7887 */ /* 0x000fe20008000000 */
[----:B------:R-:W-:Y:S01]  /*10f0*/  SHF.L.U32 R59, R8, R59, RZ ;  /* 0x0000003b083b7219 */ /* 0x000fe200000006ff */
[----:B------:R-:W-:Y:S01]  /*1100*/  IMAD.SHL.U32 R61, R4, 0x2, RZ ;  /* 0x00000002043d7824 */ /* 0x000fe200078e00ff */
[----:B------:R-:W-:Y:S01]  /*1110*/  LOP3.LUT R66, R18, 0x1, RZ, 0xfc, !PT ;  /* 0x0000000112427812 */ /* 0x000fe200078efcff */
[----:B------:R-:W-:Y:S01]  /*1120*/  VIADD R65, R3, UR4 ;  /* 0x0000000403417c36 */ /* 0x000fe20008000000 */
[C---:B0-----:R-:W-:Y:S01]  /*1130*/  SHF.L.U64.HI R58, R6.reuse, 0x3, R7 ;  /* 0x00000003063a7819 */ /* 0x041fe20000010207 */
[----:B--2---:R-:W-:Y:S01]  /*1140*/  IMAD.SHL.U32 R57, R6, 0x8, RZ ;  /* 0x0000000806397824 */ /* 0x004fe200078e00ff */
[----:B------:R-:W-:Y:S01]  /*1150*/  SHF.R.U32.HI R62, RZ, 0x7, R62 ;  /* 0x00000007ff3e7819 */ /* 0x000fe2000001163e */
[----:B------:R-:W-:Y:S01]  /*1160*/  IMAD.MOV.U32 R23, RZ, RZ, RZ ;  /* 0x000000ffff177224 */ /* 0x000fe200078e00ff */
[----:B------:R-:W-:Y:S01]  /*1170*/  LOP3.LUT R64, RZ, R0, RZ, 0x33, !PT ;  /* 0x00000000ff407212 */ /* 0x000fe200078e33ff */
[----:B------:R-:W-:Y:S01]  /*1180*/  UIADD3 UR44, UR43, -UR44, URZ ;  /* 0x8000002c2b2c7290 */ /* 0x000fe2000fffe03f */
[----:B------:R-:W-:Y:S01]  /*1190*/  UMOV UR40, URZ ;  /* 0x0000003f00287c82 */ /* 0x000fe20008000000 */
[----:B-1----:R-:W-:Y:S01]  /*11a0*/  VIADD R63, R63, 0xffffffff ;  /* 0xffffffff3f3f7836 */ /* 0x002fe20000000000 */
[----:B------:R-:W-:-:S09]  /*11b0*/  UMOV UR41, URZ ;  /* 0x0000003f00297c82 */ /* 0x000fd20008000000 */
.L_x_94:
[----:B0-----:R-:W0:Y:S01]  /*11c0*/  SHFL.IDX PT, R0, R62, RZ, 0x1f ;  /* 0x00001fff3e007589 */ /* 0x001e2200000e0000 */
[----:B-1----:R-:W1:Y:S01]  /*11d0*/  S2UR UR7, SR_CgaCtaId ;  /* 0x00000000000779c3 */ /* 0x002e620000008800 */
[----:B------:R-:W-:Y:S01]  /*11e0*/  UMOV UR6, 0x400 ;  /* 0x0000040000067882 */ /* 0x000fe20000000000 */
[----:B0-----:R-:W-:Y:S01]  /*11f0*/  R2UR UR4, R0 ;  /* 0x00000000000472ca */ /* 0x001fe200000e0000 */
[----:B-1----:R-:W-:-:S12]  /*1200*/  ULEA UR46, UR7, UR6, 0x18 ;  /* 0x00000006072e7291 */ /* 0x002fd8000f8ec03f */
[----:B------:R-:W-:-:S04]  /*1210*/  ULEA.HI UR5, UR4, UR4, URZ, 0x1 ;  /* 0x0000000404057291 */ /* 0x000fc8000f8f083f */
[----:B------:R-:W-:-:S04]  /*1220*/  ULOP3.LUT UR5, UR5, 0x3fffe, URZ, 0xc0, !UPT ;  /* 0x0003fffe05057892 */ /* 0x000fc8000f8ec03f */
[----:B------:R-:W-:-:S03]  /*1230*/  UIADD3 UR5, UR4, -UR5, URZ ;  /* 0x8000000504057290 */ /* 0x000fc6000fffe03f */
[----:B------:R-:W-:Y:S01]  /*1240*/  ULDC UR4, c[0x0][0x28c] ;  /* 0x0000a30000047ab9 */ /* 0x000fe20000000800 */
[----:B------:R-:W-:Y:S01]  /*1250*/  ULEA UR5, UR5, UR46, 0xe ;  /* 0x0000002e05057291 */ /* 0x000fe2000f8e703f */
[----:B------:R-:W-:-:S03]  /*1260*/  ISETP.LT.AND P0, PT, RZ, UR4, PT ;  /* 0x00000004ff007c0c */ /* 0x000fc6000bf01270 */
[----:B------:R-:W-:-:S04]  /*1270*/  UIADD3 UR5, UR5, 0x100, URZ ;  /* 0x0000010005057890 */ /* 0x000fc8000fffe03f */
[----:B------:R-:W-:-:S04]  /*1280*/  USHF.R.U32.HI UR5, URZ, 0x4, UR5 ;  /* 0x000000043f057899 */ /* 0x000fc80008011605 */
[----:B------:R-:W-:Y:S02]  /*1290*/  ULOP3.LUT UR45, UR5, 0x3fff, URZ, 0xc0, !UPT ;  /* 0x00003fff052d7892 */ /* 0x000fe4000f8ec03f */
[----:B--2345:R-:W-:Y:S10]  /*12a0*/  @P0 BRA `(.L_x_13) ;  /* 0x0000000000400947 */ /* 0x03cff40003800000 */
[----:B------:R-:W-:Y:S01]  /*12b0*/  MOV R0, 0x0 ;  /* 0x0000000000007802 */ /* 0x000fe20000000f00 */
[----:B------:R-:W-:Y:S01]  /*12c0*/  ULDC.64 UR4, c[0x4][0x68] ;  /* 0x01001a0000047ab9 */ /* 0x000fe20000000a00 */
[----:B------:R-:W-:Y:S01]  /*12d0*/  ULDC.64 UR6, c[0x4][0x8] ;  /* 0x0100020000067ab9 */ /* 0x000fe20000000a00 */
[----:B------:R-:W-:Y:S01]  /*12e0*/  IMAD.U32 R4, RZ, RZ, UR4 ;  /* 0x00000004ff047e24 */ /* 0x000fe2000f8e00ff */
[----:B------:R0:W1:Y:S01]  /*12f0*/  LDC.64 R14, c[0x4][R0] ;  /* 0x01000000000e7b82 */ /* 0x0000620000000a00 */
[----:B------:R-:W-:Y:S01]  /*1300*/  IMAD.U32 R5, RZ, RZ, UR5 ;  /* 0x00000005ff057e24 */ /* 0x000fe2000f8e00ff */
[----:B------:R-:W-:Y:S01]  /*1310*/  ULDC.64 UR4, c[0x4][0x70] ;  /* 0x01001c0000047ab9 */ /* 0x000fe20000000a00 */
[----:B------:R-:W-:Y:S02]  /*1320*/  IMAD.U32 R10, RZ, RZ, UR6 ;  /* 0x00000006ff0a7e24 */ /* 0x000fe4000f8e00ff */
[----:B------:R-:W-:Y:S02]  /*1330*/  IMAD.U32 R6, RZ, RZ, UR4 ;  /* 0x00000004ff067e24 */ /* 0x000fe4000f8e00ff */
[----:B------:R-:W-:-:S02]  /*1340*/  IMAD.U32 R7, RZ, RZ, UR5 ;  /* 0x00000005ff077e24 */ /* 0x000fc4000f8e00ff */
[----:B------:R-:W-:Y:S02]  /*1350*/  IMAD.U32 R11, RZ, RZ, UR7 ;  /* 0x00000007ff0b7e24 */ /* 0x000fe4000f8e00ff */
[----:B------:R-:W-:Y:S02]  /*1360*/  IMAD.MOV.U32 R8, RZ, RZ, 0x1e1 ;  /* 0x000001e1ff087424 */ /* 0x000fe400078e00ff */
[----:B------:R-:W-:Y:S02]  /*1370*/  IMAD.MOV.U32 R12, RZ, RZ, 0x1 ;  /* 0x00000001ff0c7424 */ /* 0x000fe400078e00ff */
[----:B0-----:R-:W-:-:S07]  /*1380*/  IMAD.MOV.U32 R13, RZ, RZ, RZ ;  /* 0x000000ffff0d7224 */ /* 0x001fce00078e00ff */
[----:B------:R-:W-:-:S07]  /*1390*/  LEPC R20, `(.L_x_13) ;  /* 0x000000001014794e */ /* 0x000fce0000000000 */
[----:B-1---5:R-:W-:Y:S05]  /*13a0*/  CALL.ABS.NOINC R14 ;  /* 0x000000000e007343 */ /* 0x022fea0003c00000 */
.L_x_13:
[----:B------:R-:W-:-:S13]  /*13b0*/  ISETP.NE.AND P0, PT, R66, 0x3, PT ;  /* 0x000000034200780c */ /* 0x000fda0003f05270 */
[----:B------:R-:W-:Y:S05]  /*13c0*/  @!P0 BRA `(.L_x_14) ;  /* 0x0000000000048947 */ /* 0x000fea0003800000 */
[----:B------:R-:W-:Y:S01]  /*13d0*/  BPT.TRAP 0x1 ;  /* 0x000000040000795c */ /* 0x000fe20000300000 */
.L_x_14:
[----:B------:R-:W-:Y:S02]  /*13e0*/  IMAD.U32 R3, RZ, RZ, UR41 ;  /* 0x00000029ff037e24 */ /* 0x000fe4000f8e00ff */
[----:B------:R-:W-:-:S03]  /*13f0*/  IMAD.U32 R0, RZ, RZ, UR40 ;  /* 0x00000028ff007e24 */ /* 0x000fc6000f8e00ff */
[----:B------:R-:W-:Y:S02]  /*1400*/  LEA R3, R3, UR46, 0x3 ;  /* 0x0000002e03037c11 */ /* 0x000fe4000f8e18ff */
[----:B------:R-:W-:-:S04]  /*1410*/  SHF.L.U32 R0, R0, 0x1f, RZ ;  /* 0x0000001f00007819 */ /* 0x000fc800000006ff */
[----:B------:R0:W1:Y:S01]  /*1420*/  SYNCS.PHASECHK.TRANS64.TRYWAIT P1, [R3+URZ], R0 ;  /* 0x00000000030075a7 */ /* 0x000062000802017f */
[----:B------:R-:W-:Y:S05]  /*1430*/  @!P0 BRA `(.L_x_15) ;  /* 0x0000000000048947 */ /* 0x000fea0003800000 */
[----:B------:R-:W-:Y:S01]  /*1440*/  BPT.TRAP 0x1 ;  /* 0x000000040000795c */ /* 0x000fe20000300000 */
.L_x_15:
[----:B------:R-:W-:-:S05]  /*1450*/  IMAD.U32 R4, RZ, RZ, UR44 ;  /* 0x0000002cff047e24 */ /* 0x000fca000f8e00ff */
[----:B------:R-:W-:Y:S01]  /*1460*/  ISETP.GE.AND P2, PT, R4, 0x1, PT ;  /* 0x000000010400780c */ /* 0x000fe20003f46270 */
[----:B-1----:R-:W-:-:S12]  /*1470*/  @P1 BRA `(.L_x_16) ;  /* 0x0000000000081947 */ /* 0x002fd80003800000 */
[----:B------:R-:W1:Y:S02]  /*1480*/  SYNCS.PHASECHK.TRANS64.TRYWAIT P1, [R3+URZ], R0 ;  /* 0x00000000030075a7 */ /* 0x000e64000802017f */
[----:B-1----:R-:W-:Y:S05]  /*1490*/  @!P1 BRA `(.L_x_17) ;  /* 0x0000004800fc9947 */ /* 0x002fea0003800000 */
.L_x_16:
[----:B------:R-:W-:Y:S05]  /*14a0*/  WARPSYNC.ALL ;  /* 0x0000000000007948 */ /* 0x000fea0003800000 */
[----:B------:R-:W-:Y:S01]  /*14b0*/  UIADD3 UR4, UR46, 0x20100, URZ ;  /* 0x000201002e047890 */ /* 0x000fe2000fffe03f */
[----:B------:R-:W-:Y:S01]  /*14c0*/  WARPGROUP.ARRIVE ;  /* 0x00000000000079c5 */ /* 0x000fe20000000000 */
[----:B------:R-:W-:Y:S02]  /*14d0*/  ULEA UR5, UR41, UR45, 0xb ;  /* 0x0000002d29057291 */ /* 0x000fe4000f8e583f */
[----:B------:R-:W-:Y:S01]  /*14e0*/  USHF.R.U32.HI UR4, URZ, 0x4, UR4 ;  /* 0x000000043f047899 */ /* 0x000fe20008011604 */
[----:B------:R-:W-:Y:S01]  /*14f0*/  UMOV UR9, 0x40000040 ;  /* 0x4000004000097882 */ /* 0x000fe20000000000 */
[----:B------:R-:W-:-:S02]  /*1500*/  UMOV UR11, 0x40000040 ;  /* 0x40000040000b7882 */ /* 0x000fc40000000000 */
[----:B------:R-:W-:Y:S01]  /*1510*/  ULOP3.LUT UR4, UR4, 0x3fff, URZ, 0xc0, !UPT ;  /* 0x00003fff04047892 */ /* 0x000fe2000f8ec03f */
[----:B------:R-:W-:-:S03]  /*1520*/  UMOV UR8, UR5 ;  /* 0x0000000500087c82 */ /* 0x000fc60008000000 */
[----:B------:R-:W-:-:S07]  /*1530*/  ULEA UR6, UR41, UR4, 0xa ;  /* 0x0000000429067291 */ /* 0x000fce000f8e503f */
[----:B------:R-:W-:Y:S02]  /*1540*/  UMOV UR10, UR6 ;  /* 0x00000006000a7c82 */ /* 0x000fe40008000000 */
[----:B------:R-:W-:Y:S01]  /*1550*/  HGMMA.64x64x16.F32.BF16 R24, gdesc[UR8].tnspA.tnspB, RZ, !UPT, gsb0 ;  /* 0x60e00000081879f0 */ /* 0x000fe2000c0018ff */
[----:B------:R-:W-:Y:S02]  /*1560*/  UIADD3 UR8, UR5, 0x80, URZ ;  /* 0x0000008005087890 */ /* 0x000fe4000fffe03f */
[----:B------:R-:W-:Y:S01]  /*1570*/  UIADD3 UR10, UR6, 0x80, URZ ;  /* 0x00000080060a7890 */ /* 0x000fe2000fffe03f */
[----:B------:R-:W-:Y:S01]  /*1580*/  UMOV UR9, 0x40000040 ;  /* 0x4000004000097882 */ /* 0x000fe20000000000 */
[----:B------:R-:W-:Y:S01]  /*1590*/  UMOV UR11, 0x40000040 ;  /* 0x40000040000b7882 */ /* 0x000fe20000000000 */
[----:B------:R-:W-:Y:S02]  /*15a0*/  WARPGROUP.DEPBAR.LE gsb0, 0x0 ;  /* 0x00008000000079c5 */ /* 0x000fe40000010000 */
[----:B------:R-:W-:-:S06]  /*15b0*/  WARPGROUP.ARRIVE ;  /* 0x00000000000079c5 */ /* 0x000fcc0000000000 */
[----:B------:R-:W-:Y:S01]  /*15c0*/  HGMMA.64x64x16.F32.BF16 R24, gdesc[UR8].tnspA.tnspB, R24, gsb0 ;  /* 0x60e00000081879f0 */ /* 0x000fe20008001818 */
        /* <DEDUP_REMOVED lines=41> */
[----:B------:R-:W-:Y:S03]  /*1860*/  HGMMA.64x64x16.F32.BF16 R24, gdesc[UR8].tnspA.tnspB, R24, gsb0 ;  /* 0x60e00000081879f0 */ /* 0x000fe60008001818 */
[----:B------:R-:W-:Y:S02]  /*1870*/  WARPGROUP.DEPBAR.LE gsb0, 0x0 ;  /* 0x00008000000079c5 */ /* 0x000fe40000010000 */
[----:B------:R-:W-:Y:S05]  /*1880*/  @!P2 BRA `(.L_x_18) ;  /* 0x00000004008ca947 */ /* 0x000fea0003800000 */
[----:B------:R-:W-:Y:S01]  /*1890*/  UIADD3 UR5, UR41, 0x1, URZ ;  /* 0x0000000129057890 */ /* 0x000fe2000fffe03f */
[----:B01----:R-:W-:-:S03]  /*18a0*/  IMAD.U32 R0, RZ, RZ, UR44 ;  /* 0x0000002cff007e24 */ /* 0x003fc6000f8e00ff */
[----:B------:R-:W-:-:S04]  /*18b0*/  UISETP.NE.AND UP0, UPT, UR5, 0x4, UPT ;  /* 0x000000040500788c */ /* 0x000fc8000bf05270 */
[----:B------:R-:W-:Y:S02]  /*18c0*/  USEL UR6, URZ, 0x1, UP0 ;  /* 0x000000013f067887 */ /* 0x000fe40008000000 */
[----:B------:R-:W-:Y:S02]  /*18d0*/  USEL UR5, UR5, URZ, UP0 ;  /* 0x0000003f05057287 */ /* 0x000fe40008000000 */
[----:B------:R-:W-:-:S06]  /*18e0*/  ULOP3.LUT UR6, UR40, UR6, URZ, 0x3c, !UPT ;  /* 0x0000000628067292 */ /* 0x000fcc000f8e3c3f */
[----:B------:R-:W-:Y:S01]  /*18f0*/  IMAD.U32 R5, RZ, RZ, UR6 ;  /* 0x00000006ff057e24 */ /* 0x000fe2000f8e00ff */
[----:B------:R-:W-:-:S06]  /*1900*/  UMOV UR6, UR41 ;  /* 0x0000002900067c82 */ /* 0x000fcc0008000000 */
.L_x_25:
[----:B01----:R-:W-:Y:S05]  /*1910*/  @!P0 BRA `(.L_x_19) ;  /* 0x0000000000048947 */ /* 0x003fea0003800000 */
[----:B------:R-:W-:Y:S01]  /*1920*/  BPT.TRAP 0x1 ;  /* 0x000000040000795c */ /* 0x000fe20000300000 */
.L_x_19:
[----:B------:R-:W0:Y:S01]  /*1930*/  S2UR UR8, SR_CgaCtaId ;  /* 0x00000000000879c3 */ /* 0x000e220000008800 */
[----:B------:R-:W-:Y:S01]  /*1940*/  UMOV UR7, 0x400 ;  /* 0x0000040000077882 */ /* 0x000fe20000000000 */
[----:B------:R-:W-:Y:S01]  /*1950*/  SHF.L.U32 R3, R5, 0x1f, RZ ;  /* 0x0000001f05037819 */ /* 0x000fe200000006ff */
[----:B0-----:R-:W-:-:S04]  /*1960*/  ULEA UR7, UR8, UR7, 0x18 ;  /* 0x0000000708077291 */ /* 0x001fc8000f8ec03f */
[----:B------:R-:W-:-:S09]  /*1970*/  ULEA UR8, UR5, UR7, 0x3 ;  /* 0x0000000705087291 */ /* 0x000fd2000f8e183f */
[----:B------:R0:W1:Y:S01]  /*1980*/  SYNCS.PHASECHK.TRANS64.TRYWAIT P1, [UR8], R3 ;  /* 0x00000003ff0075a7 */ /* 0x0000620008020148 */
[----:B------:R-:W-:Y:S05]  /*1990*/  @!P0 BRA `(.L_x_20) ;  /* 0x0000000000048947 */ /* 0x000fea0003800000 */
[----:B------:R-:W-:Y:S01]  /*19a0*/  BPT.TRAP 0x1 ;  /* 0x000000040000795c */ /* 0x000fe20000300000 */
.L_x_20:
[----:B-1----:R-:W-:Y:S05]  /*19b0*/  @P1 BRA `(.L_x_21) ;  /* 0x0000000000081947 */ /* 0x002fea0003800000 */
[----:B------:R-:W1:Y:S02]  /*19c0*/  SYNCS.PHASECHK.TRANS64.TRYWAIT P1, [UR8], R3 ;  /* 0x00000003ff0075a7 */ /* 0x000e640008020148 */
[----:B-1----:R-:W-:Y:S05]  /*19d0*/  @!P1 BRA `(.L_x_22) ;  /* 0x0000004400c09947 */ /* 0x002fea0003800000 */
.L_x_21:
[----:B------:R-:W-:Y:S01]  /*19e0*/  ULEA UR12, UR5, UR45, 0xb ;  /* 0x0000002d050c7291 */ /* 0x000fe2000f8e583f */
[----:B------:R-:W-:Y:S01]  /*19f0*/  WARPGROUP.ARRIVE ;  /* 0x00000000000079c5 */ /* 0x000fe20000000000 */
[----:B------:R-:W-:Y:S01]  /*1a00*/  ULEA UR13, UR5, UR4, 0xa ;  /* 0x00000004050d7291 */ /* 0x000fe2000f8e503f */
[----:B------:R-:W-:Y:S01]  /*1a10*/  UMOV UR9, 0x40000040 ;  /* 0x4000004000097882 */ /* 0x000fe20000000000 */
[----:B------:R-:W-:-:S03]  /*1a20*/  UMOV UR11, 0x40000040 ;  /* 0x40000040000b7882 */ /* 0x000fc60000000000 */
[----:B------:R-:W-:Y:S02]  /*1a30*/  UMOV UR8, UR12 ;  /* 0x0000000c00087c82 */ /* 0x000fe40008000000 */
[----:B------:R-:W-:Y:S02]  /*1a40*/  UMOV UR10, UR13 ;  /* 0x0000000d000a7c82 */ /* 0x000fe40008000000 */
[----:B------:R-:W-:Y:S01]  /*1a50*/  HGMMA.64x64x16.F32.BF16 R24, gdesc[UR8].tnspA.tnspB, R24, gsb0 ;  /* 0x60e00000081879f0 */ /* 0x000fe20008001818 */
[----:B------:R-:W-:Y:S02]  /*1a60*/  UIADD3 UR8, UR12, 0x80, URZ ;  /* 0x000000800c087890 */ /* 0x000fe4000fffe03f */
[----:B------:R-:W-:Y:S01]  /*1a70*/  UIADD3 UR10, UR13, 0x80, URZ ;  /* 0x000000800d0a7890 */ /* 0x000fe2000fffe03f */
[----:B------:R-:W-:Y:S01]  /*1a80*/  UMOV UR9, 0x40000040 ;  /* 0x4000004000097882 */ /* 0x000fe20000000000 */
[----:B------:R-:W-:Y:S01]  /*1a90*/  UMOV UR11, 0x40000040 ;  /* 0x40000040000b7882 */ /* 0x000fe20000000000 */
[----:B------:R-:W-:-:S02]  /*1aa0*/  WARPGROUP.DEPBAR.LE gsb0, 0x0 ;  /* 0x00008000000079c5 */ /* 0x000fc40000010000 */
        /* <DEDUP_REMOVED lines=46> */
[----:B------:R-:W-:Y:S01]  /*1d90*/  BPT.TRAP 0x1 ;  /* 0x000000040000795c */ /* 0x000fe20000300000 */
.L_x_23:
[----:B------:R-:W-:Y:S01]  /*1da0*/  ULEA UR7, UR6, UR7, 0x3 ;  /* 0x0000000706077291 */ /* 0x000fe2000f8e183f */
[----:B------:R-:W-:-:S03]  /*1db0*/  ISETP.GT.U32.AND P1, PT, R18, 0x1, PT ;  /* 0x000000011200780c */ /* 0x000fc60003f24070 */
[----:B------:R-:W-:-:S04]  /*1dc0*/  UIADD3 UR7, UR7, 0x20, URZ ;  /* 0x0000002007077890 */ /* 0x000fc8000fffe03f */
[----:B------:R-:W-:-:S09]  /*1dd0*/  UPRMT UR7, URZ, 0x654, UR7 ;  /* 0x000006543f077896 */ /* 0x000fd20008000007 */
[----:B------:R-:W-:Y:S01]  /*1de0*/  SYNCS.ARRIVE.TRANS64.RED.A1T0 RZ, [UR7], RZ ;  /* 0x000000ffffff79a7 */ /* 0x000fe20008100407 */
[----:B------:R-:W-:Y:S05]  /*1df0*/  @P1 BRA `(.L_x_24) ;  /* 0x0000000000041947 */ /* 0x000fea0003800000 */
[----:B------:R-:W-:Y:S01]  /*1e00*/  BPT.TRAP 0x1 ;  /* 0x000000040000795c */ /* 0x000fe20000300000 */
.L_x_24:
[----:B------:R-:W-:Y:S01]  /*1e10*/  UIADD3 UR5, UR5, 0x1, URZ ;  /* 0x0000000105057890 */ /* 0x000fe2000fffe03f */
[C---:B------:R-:W-:Y:S01]  /*1e20*/  ISETP.GT.AND P1, PT, R0.reuse, 0x1, PT ;  /* 0x000000010000780c */ /* 0x040fe20003f24270 */
[----:B------:R-:W-:Y:S01]  /*1e30*/  UIADD3 UR6, UR6, 0x1, URZ ;  /* 0x0000000106067890 */ /* 0x000fe2000fffe03f */
[----:B------:R-:W-:Y:S01]  /*1e40*/  VIADD R0, R0, 0xffffffff ;  /* 0xffffffff00007836 */ /* 0x000fe20000000000 */
[----:B------:R-:W-:Y:S02]  /*1e50*/  UISETP.NE.AND UP0, UPT, UR5, 0x4, UPT ;  /* 0x000000040500788c */ /* 0x000fe4000bf05270 */
[----:B------:R-:W-:Y:S02]  /*1e60*/  UISETP.NE.AND UP1, UPT, UR6, 0x4, UPT ;  /* 0x000000040600788c */ /* 0x000fe4000bf25270 */
[----:B------:R-:W-:Y:S02]  /*1e70*/  USEL UR7, URZ, 0x1, UP0 ;  /* 0x000000013f077887 */ /* 0x000fe40008000000 */
[----:B------:R-:W-:-:S02]  /*1e80*/  USEL UR5, UR5, URZ, UP0 ;  /* 0x0000003f05057287 */ /* 0x000fc40008000000 */
[----:B------:R-:W-:Y:S02]  /*1e90*/  USEL UR6, UR6, URZ, UP1 ;  /* 0x0000003f06067287 */ /* 0x000fe40008800000 */
[----:B------:R-:W-:Y:S01]  /*1ea0*/  LOP3.LUT R5, R5, UR7, RZ, 0x3c, !PT ;  /* 0x0000000705057c12 */ /* 0x000fe2000f8e3cff */
[----:B------:R-:W-:Y:S09]  /*1eb0*/  @P1 BRA `(.L_x_25) ;  /* 0xfffffff800941947 */ /* 0x000ff2000383ffff */
.L_x_18:
[----:B01----:R-:W0:Y:S02]  /*1ec0*/  LDC R0, c[0x0][0x28c] ;  /* 0x0000a300ff007b82 */ /* 0x003e240000000800 */
[----:B0-----:R-:W-:-:S13]  /*1ed0*/  ISETP.GE.AND P1, PT, R0, 0x1, PT ;  /* 0x000000010000780c */ /* 0x001fda0003f26270 */
[----:B------:R-:W-:Y:S05]  /*1ee0*/  @!P1 BRA `(.L_x_26) ;  /* 0x0000000000389947 */ /* 0x000fea0003800000 */
[----:B------:R-:W-:Y:S05]  /*1ef0*/  @!P0 BRA `(.L_x_27) ;  /* 0x0000000000048947 */ /* 0x000fea0003800000 */
[----:B------:R-:W-:Y:S01]  /*1f00*/  BPT.TRAP 0x1 ;  /* 0x000000040000795c */ /* 0x000fe20000300000 */
.L_x_27:
[----:B------:R-:W0:Y:S01]  /*1f10*/  S2UR UR6, SR_CgaCtaId ;  /* 0x00000000000679c3 */ /* 0x000e220000008800 */
[----:B------:R-:W-:Y:S01]  /*1f20*/  UIADD3 UR4, UR44, UR41, URZ ;  /* 0x000000292c047290 */ /* 0x000fe2000fffe03f */
[----:B------:R-:W-:Y:S01]  /*1f30*/  ISETP.GT.U32.AND P0, PT, R18, 0x1, PT ;  /* 0x000000011200780c */ /* 0x000fe20003f04070 */
[----:B------:R-:W-:Y:S02]  /*1f40*/  UMOV UR5, 0x400 ;  /* 0x0000040000057882 */ /* 0x000fe40000000000 */
[----:B------:R-:W-:-:S04]  /*1f50*/  USHF.L.U32 UR4, UR4, 0x3, URZ ;  /* 0x0000000304047899 */ /* 0x000fc8000800063f */
[----:B------:R-:W-:Y:S02]  /*1f60*/  ULOP3.LUT UR4, UR4, 0x18, URZ, 0xc0, !UPT ;  /* 0x0000001804047892 */ /* 0x000fe4000f8ec03f */
[----:B0-----:R-:W-:-:S04]  /*1f70*/  ULEA UR5, UR6, UR5, 0x18 ;  /* 0x0000000506057291 */ /* 0x001fc8000f8ec03f */
[----:B------:R-:W-:-:S04]  /*1f80*/  UIADD3 UR4, UR5, 0x20, UR4 ;  /* 0x0000002005047890 */ /* 0x000fc8000fffe004 */
[----:B------:R-:W-:-:S09]  /*1f90*/  UPRMT UR4, URZ, 0x654, UR4 ;  /* 0x000006543f047896 */ /* 0x000fd20008000004 */
[----:B------:R-:W-:Y:S01]  /*1fa0*/  SYNCS.ARRIVE.TRANS64.RED.A1T0 RZ, [UR4], RZ ;  /* 0x000000ffffff79a7 */ /* 0x000fe20008100404 */
[----:B------:R-:W-:Y:S05]  /*1fb0*/  @P0 BRA `(.L_x_26) ;  /* 0x0000000000040947 */ /* 0x000fea0003800000 */
[----:B------:R-:W-:Y:S01]  /*1fc0*/  BPT.TRAP 0x1 ;  /* 0x000000040000795c */ /* 0x000fe20000300000 */
.L_x_26:
[----:B------:R-:W-:Y:S01]  /*1fd0*/  IMAD.SHL.U32 R3, R68, 0x40, RZ ;  /* 0x0000004044037824 */ /* 0x000fe200078e00ff */
[----:B------:R-:W-:Y:S01]  /*1fe0*/  ULDC UR6, c[0x0][0x288] ;  /* 0x0000a20000067ab9 */ /* 0x000fe20000000800 */
[----:B------:R-:W-:Y:S01]  /*1ff0*/  SHF.R.S32.HI R13, RZ, 0x1f, R67 ;  /* 0x0000001fff0d7819 */ /* 0x000fe20000011443 */
[----:B------:R-:W-:Y:S01]  /*2000*/  IMAD.SHL.U32 R6, R69, 0x80, RZ ;  /* 0x0000008045067824 */ /* 0x000fe200078e00ff */
[----:B------:R-:W-:Y:S01]  /*2010*/  ULDC.64 UR4, c[0x0][0x5d0] ;  /* 0x0001740000047ab9 */ /* 0x000fe20000000a00 */
[----:B------:R-:W-:Y:S01]  /*2020*/  LOP3.LUT R10, R3, 0x6, R61, 0xf8, !PT ;  /* 0x00000006030a7812 */ /* 0x000fe200078ef83d */
[----:B------:R-:W-:Y:S01]  /*2030*/  IMAD.WIDE R68, R69, 0x80, R22 ;  /* 0x0000008045447825 */ /* 0x000fe200078e0216 */
[----:B------:R-:W-:Y:S01]  /*2040*/  ISETP.GE.AND P0, PT, R3, UR6, PT ;  /* 0x0000000603007c0c */ /* 0x000fe2000bf06270 */
[----:B------:R-:W-:Y:S01]  /*2050*/  ULDC UR6, c[0x0][0x284] ;  /* 0x0000a10000067ab9 */ /* 0x000fe20000000800 */
[----:B------:R-:W-:Y:S01]  /*2060*/  SHF.R.S32.HI R11, RZ, 0x1f, R10 ;  /* 0x0000001fff0b7819 */ /* 0x000fe2000001140a */
[----:B------:R-:W-:Y:S01]  /*2070*/  IMAD R0, R13, UR4, RZ ;  /* 0x000000040d007c24 */ /* 0x000fe2000f8e02ff */
[----:B------:R-:W-:-:S03]  /*2080*/  ISETP.GE.OR P0, PT, R6, UR6, P0 ;  /* 0x0000000606007c0c */ /* 0x000fc60008706670 */
[C---:B------:R-:W-:Y:S02]  /*2090*/  IMAD R7, R67.reuse, UR5, R0 ;  /* 0x0000000543077c24 */ /* 0x040fe4000f8e0200 */
[----:B------:R-:W-:Y:S01]  /*20a0*/  IMAD.WIDE.U32 R4, R67, UR4, R10 ;  /* 0x0000000443047c25 */ /* 0x000fe2000f8e000a */
[----:B------:R-:W-:-:S03]  /*20b0*/  ULDC.64 UR4, c[0x0][0x5c8] ;  /* 0x0001720000047ab9 */ /* 0x000fc60000000a00 */
[----:B------:R-:W-:Y:S02]  /*20c0*/  IMAD R9, R69, UR4, RZ ;  /* 0x0000000445097c24 */ /* 0x000fe4000f8e02ff */
[----:B------:R-:W-:Y:S02]  /*20d0*/  IMAD.IADD R5, R5, 0x1, R7 ;  /* 0x0000000105057824 */ /* 0x000fe400078e0207 */
[C---:B------:R-:W-:Y:S02]  /*20e0*/  IMAD R9, R68.reuse, UR5, R9 ;  /* 0x0000000544097c24 */ /* 0x040fe4000f8e0209 */
[----:B------:R-:W-:-:S04]  /*20f0*/  IMAD.WIDE.U32 R70, R68, UR4, R4 ;  /* 0x0000000444467c25 */ /* 0x000fc8000f8e0004 */
[----:B------:R-:W-:Y:S01]  /*2100*/  IMAD.MOV.U32 R0, RZ, RZ, -0x1 ;  /* 0xffffffffff007424 */ /* 0x000fe200078e00ff */
[----:B------:R-:W-:Y:S06]  /*2110*/  @P0 BRA `(.L_x_28) ;  /* 0x00000020009c0947 */ /* 0x000fec0003800000 */
[----:B-----5:R-:W-:Y:S01]  /*2120*/  FSETP.NEU.AND P0, PT, R56, RZ, PT ;  /* 0x000000ff3800720b */ /* 0x020fe20003f0d000 */
[----:B------:R-:W-:Y:S01]  /*2130*/  IMAD.IADD R4, R60, 0x1, -R3 ;  /* 0x000000013c047824 */ /* 0x000fe200078e0a03 */
[----:B------:R-:W-:Y:S01]  /*2140*/  BSSY B0, `(.L_x_28) ;  /* 0x0000224000007945 */ /* 0x000fe20003800000 */
[----:B------:R-:W-:Y:S02]  /*2150*/  IMAD.IADD R3, R65, 0x1, -R6 ;  /* 0x0000000141037824 */ /* 0x000fe400078e0a06 */
[----:B------:R-:W-:Y:S01]  /*2160*/  IMAD.IADD R81, R71, 0x1, R9 ;  /* 0x0000000147517824 */ /* 0x000fe200078e0209 */
[----:B------:R-:W-:-:S04]  /*2170*/  ISETP.GT.AND P2, PT, R4, RZ, PT ;  /* 0x000000ff0400720c */ /* 0x000fc80003f44270 */
[----:B------:R-:W-:-:S03]  /*2180*/  ISETP.GT.AND P1, PT, R3, RZ, P2 ;  /* 0x000000ff0300720c */ /* 0x000fc60001724270 */
[----:B------:R-:W-:Y:S10]  /*2190*/  @!P0 BRA `(.L_x_29) ;  /* 0x0000001400e88947 */ /* 0x000ff40003800000 */
[----:B------:R-:W0:Y:S01]  /*21a0*/  LDC.64 R74, c[0x0][0x5b8] ;  /* 0x00016e00ff4a7b82 */ /* 0x000e220000000a00 */
[----:B------:R-:W-:-:S07]  /*21b0*/  ULDC.64 UR4, c[0x0][0x5c0] ;  /* 0x0001700000047ab9 */ /* 0x000fce0000000a00 */
[----:B------:R-:W1:Y:S08]  /*21c0*/  LDC.64 R76, c[0x0][0x5b0] ;  /* 0x00016c00ff4c7b82 */ /* 0x000e700000000a00 */
[----:B------:R-:W2:Y:S01]  /*21d0*/  LDC.64 R78, c[0x0][0x5a8] ;  /* 0x00016a00ff4e7b82 */ /* 0x000ea20000000a00 */
[-C--:B0-----:R-:W-:Y:S02]  /*21e0*/  IMAD R6, R13, R74.reuse, RZ ;  /* 0x0000004a0d067224 */ /* 0x081fe400078e02ff */
[----:B------:R-:W-:-:S04]  /*21f0*/  IMAD.WIDE.U32 R72, R67, R74, R10 ;  /* 0x0000004a43487225 */ /* 0x000fc800078e000a */
[----:B------:R-:W-:Y:S02]  /*2200*/  IMAD R71, R67, R75, R6 ;  /* 0x0000004b43477224 */ /* 0x000fe400078e0206 */
[-C--:B-1----:R-:W-:Y:S02]  /*2210*/  IMAD R5, R69, R76.reuse, RZ ;  /* 0x0000004c45057224 */ /* 0x082fe400078e02ff */
[----:B------:R-:W-:Y:S02]  /*2220*/  IMAD.IADD R13, R73, 0x1, R71 ;  /* 0x00000001490d7824 */ /* 0x000fe400078e0247 */
[----:B------:R-:W-:Y:S02]  /*2230*/  IMAD.MOV.U32 R12, RZ, RZ, R72 ;  /* 0x000000ffff0c7224 */ /* 0x000fe400078e0048 */
[C---:B------:R-:W-:Y:S02]  /*2240*/  IMAD R75, R68.reuse, R77, R5 ;  /* 0x0000004d444b7224 */ /* 0x040fe400078e0205 */
[----:B------:R-:W-:-:S04]  /*2250*/  IMAD.WIDE.U32 R6, R68, R76, R12 ;  /* 0x0000004c44067225 */ /* 0x000fc800078e000c */
[----:B------:R-:W-:Y:S01]  /*2260*/  IMAD.IADD R5, R7, 0x1, R75 ;  /* 0x0000000107057824 */ /* 0x000fe200078e024b */
[----:B--2---:R-:W-:-:S04]  /*2270*/  LEA R14, P0, R6, R78, 0x1 ;  /* 0x0000004e060e7211 */ /* 0x004fc800078008ff */
[----:B------:R-:W-:-:S05]  /*2280*/  LEA.HI.X R15, R6, R79, R5, 0x1, P0 ;  /* 0x0000004f060f7211 */ /* 0x000fca00000f0c05 */
[----:B------:R0:W2:Y:S01]  /*2290*/  @P1 LDG.E.LTC128B.U16 R5, desc[UR38][R14.64] ;  /* 0x000000260e051981 */ /* 0x0000a2000c1e1520 */
[----:B------:R-:W-:Y:S01]  /*22a0*/  LEA R8, P0, R70, UR4, 0x1 ;  /* 0x0000000446087c11 */ /* 0x000fe2000f8008ff */
[----:B------:R-:W-:Y:S01]  /*22b0*/  IMAD.WIDE.U32 R6, R68, R76, R10 ;  /* 0x0000004c44067225 */ /* 0x000fe200078e000a */
[----:B------:R-:W-:Y:S03]  /*22c0*/  BSSY B1, `(.L_x_30) ;  /* 0x0000012000017945 */ /* 0x000fe60003800000 */
[----:B------:R-:W-:Y:S02]  /*22d0*/  IMAD.IADD R7, R75, 0x1, R7 ;  /* 0x000000014b077824 */ /* 0x000fe400078e0207 */
[----:B------:R-:W-:Y:S01]  /*22e0*/  IMAD.WIDE.U32 R20, R67, R74, R6 ;  /* 0x0000004a43147225 */ /* 0x000fe200078e0006 */
[----:B0-----:R-:W-:-:S03]  /*22f0*/  SHF.L.U64.HI R15, R76, 0x3, R77 ;  /* 0x000000034c0f7819 */ /* 0x001fc6000001024d */
[----:B------:R-:W-:Y:S01]  /*2300*/  IMAD.IADD R7, R71, 0x1, R21 ;  /* 0x0000000147077824 */ /* 0x000fe200078e0215 */
[----:B------:R-:W-:Y:S01]  /*2310*/  LEA R6, P4, R20, R78, 0x1 ;  /* 0x0000004e14067211 */ /* 0x000fe200078808ff */
[----:B------:R-:W-:-:S03]  /*2320*/  IMAD.SHL.U32 R14, R76, 0x8, RZ ;  /* 0x000000084c0e7824 */ /* 0x000fc600078e00ff */
[----:B------:R-:W-:Y:S01]  /*2330*/  LEA.HI.X R7, R20, R79, R7, 0x1, P4 ;  /* 0x0000004f14077211 */ /* 0x000fe200020f0c07 */
[----:B--2---:R-:W-:-:S04]  /*2340*/  IMAD.U32 R9, R5, 0x10000, RZ ;  /* 0x0001000005097824 */ /* 0x004fc800078e00ff */
[----:B------:R-:W-:-:S04]  /*2350*/  FMUL R9, R9, R56 ;  /* 0x0000003809097220 */ /* 0x000fc80000400000 */
[----:B------:R-:W-:Y:S01]  /*2360*/  FFMA R24, R24, R19, R9 ;  /* 0x0000001318187223 */ /* 0x000fe20000000009 */
[----:B------:R-:W-:Y:S02]  /*2370*/  LEA.HI.X R9, R70, UR5, R81, 0x1, P0 ;  /* 0x0000000546097c11 */ /* 0x000fe400080f0c51 */
[----:B------:R-:W-:Y:S02]  /*2380*/  ISETP.GT.AND P0, PT, R4, 0x1, PT ;  /* 0x000000010400780c */ /* 0x000fe40003f04270 */
[----:B------:R-:W-:Y:S02]  /*2390*/  F2FP.BF16.F32.PACK_AB R24, RZ, R24 ;  /* 0x00000018ff18723e */ /* 0x000fe400000010ff */
[----:B------:R-:W-:-:S03]  /*23a0*/  ISETP.GT.AND P3, PT, R3, RZ, P0 ;  /* 0x000000ff0300720c */ /* 0x000fc60000764270 */
[----:B------:R0:W-:Y:S10]  /*23b0*/  @P1 STG.E.U16 desc[UR38][R8.64], R24 ;  /* 0x0000001808001986 */ /* 0x0001f4000c101526 */
[----:B------:R-:W-:Y:S05]  /*23c0*/  @!P3 BRA `(.L_x_31) ;  /* 0x000000000004b947 */ /* 0x000fea0003800000 */
[----:B------:R1:W5:Y:S02]  /*23d0*/  LDG.E.LTC128B.U16 R5, desc[UR38][R6.64+0x2] ;  /* 0x0000022606057981 */ /* 0x000364000c1e1520 */
.L_x_31:
[----:B------:R-:W-:Y:S05]  /*23e0*/  BSYNC B1 ;  /* 0x0000000000017941 */ /* 0x000fea0003800000 */
.L_x_30:
[----:B-----5:R-:W-:Y:S01]  /*23f0*/  IMAD.U32 R69, R5, 0x10000, RZ ;  /* 0x0001000005457824 */ /* 0x020fe200078e00ff */
[----:B------:R-:W-:Y:S01]  /*2400*/  ISETP.GT.AND P2, PT, R3, 0x8, P2 ;  /* 0x000000080300780c */ /* 0x000fe20001744270 */
[----:B------:R-:W-:Y:S01]  /*2410*/  IMAD.WIDE.U32 R20, R68, R76, R14 ;  /* 0x0000004c44147225 */ /* 0x000fe200078e000e */
[----:B0-----:R-:W-:-:S03]  /*2420*/  PRMT R24, R5, 0x7610, R24 ;  /* 0x0000761005187816 */ /* 0x001fc60000000018 */
[----:B------:R-:W-:Y:S01]  /*2430*/  FMUL R12, R69, R56 ;  /* 0x00000038450c7220 */ /* 0x000fe20000400000 */
[----:B------:R-:W-:Y:S01]  /*2440*/  IMAD.IADD R75, R75, 0x1, R21 ;  /* 0x000000014b4b7824 */ /* 0x000fe200078e0215 */
[----:B------:R-:W-:Y:S02]  /*2450*/  IADD3 R72, P1, R72, R20, RZ ;  /* 0x0000001448487210 */ /* 0x000fe40007f3e0ff */
[----:B------:R-:W-:-:S03]  /*2460*/  FFMA R12, R25, R19, R12 ;  /* 0x00000013190c7223 */ /* 0x000fc6000000000c */
[----:B------:R-:W-:Y:S02]  /*2470*/  IMAD.X R13, R75, 0x1, R13, P1 ;  /* 0x000000014b0d7824 */ /* 0x000fe400008e060d */
[----:B------:R-:W-:Y:S02]  /*2480*/  F2FP.BF16.F32.PACK_AB R12, RZ, R12 ;  /* 0x0000000cff0c723e */ /* 0x000fe400000010ff */
[----:B------:R-:W-:Y:S02]  /*2490*/  LEA R14, P1, R72, R78, 0x1 ;  /* 0x0000004e480e7211 */ /* 0x000fe400078208ff */
[----:B------:R-:W-:Y:S02]  /*24a0*/  PRMT R21, R12, 0x7610, R21 ;  /* 0x000076100c157816 */ /* 0x000fe40000000015 */
[----:B------:R-:W-:-:S03]  /*24b0*/  LEA.HI.X R15, R72, R79, R13, 0x1, P1 ;  /* 0x0000004f480f7211 */ /* 0x000fc600008f0c0d */
[----:B------:R0:W-:Y:S04]  /*24c0*/  @P3 STG.E.U16 desc[UR38][R8.64+0x2], R21 ;  /* 0x0000021508003986 */ /* 0x0001e8000c101526 */
[----:B------:R-:W2:Y:S01]  /*24d0*/  @P2 LDG.E.LTC128B.U16 R24, desc[UR38][R14.64] ;  /* 0x000000260e182981 */ /* 0x000ea2000c1e1520 */
[----:B------:R-:W-:Y:S01]  /*24e0*/  IADD3 R20, P1, R10, R20, RZ ;  /* 0x000000140a147210 */ /* 0x000fe20007f3e0ff */
[----:B------:R-:W-:Y:S01]  /*24f0*/  BSSY B1, `(.L_x_32) ;  /* 0x0000011000017945 */ /* 0x000fe20003800000 */
[----:B------:R-:W-:Y:S02]  /*2500*/  SHF.L.U64.HI R13, R57, 0x1, R58 ;  /* 0x00000001390d7819 */ /* 0x000fe4000001023a */
[----:B------:R-:W-:Y:S01]  /*2510*/  ISETP.GT.AND P0, PT, R3, 0x8, P0 ;  /* 0x000000080300780c */ /* 0x000fe20000704270 */
[----:B0-----:R-:W-:Y:S01]  /*2520*/  IMAD.X R21, R11, 0x1, R75, P1 ;  /* 0x000000010b157824 */ /* 0x001fe200008e064b */
[----:B------:R-:W-:Y:S01]  /*2530*/  LEA R12, P1, R57, R8, 0x1 ;  /* 0x00000008390c7211 */ /* 0x000fe200078208ff */
[----:B------:R-:W-:-:S04]  /*2540*/  IMAD.WIDE.U32 R20, R67, R74, R20 ;  /* 0x0000004a43147225 */ /* 0x000fc800078e0014 */
[----:B------:R-:W-:Y:S01]  /*2550*/  IMAD.X R13, R13, 0x1, R9, P1 ;  /* 0x000000010d0d7824 */ /* 0x000fe200008e0609 */
[----:B------:R-:W-:Y:S01]  /*2560*/  LEA R10, P3, R20, R78, 0x1 ;  /* 0x0000004e140a7211 */ /* 0x000fe200078608ff */
[----:B------:R-:W-:-:S05]  /*2570*/  IMAD.IADD R11, R71, 0x1, R21 ;  /* 0x00000001470b7824 */ /* 0x000fca00078e0215 */
[----:B------:R-:W-:Y:S01]  /*2580*/  LEA.HI.X R11, R20, R79, R11, 0x1, P3 ;  /* 0x0000004f140b7211 */ /* 0x000fe200018f0c0b */
[----:B--2---:R-:W-:-:S04]  /*2590*/  IMAD.U32 R5, R24, 0x10000, RZ ;  /* 0x0001000018057824 */ /* 0x004fc800078e00ff */
[----:B------:R-:W-:-:S04]  /*25a0*/  FMUL R5, R5, R56 ;  /* 0x0000003805057220 */ /* 0x000fc80000400000 */
[----:B------:R-:W-:-:S05]  /*25b0*/  FFMA R5, R26, R19, R5 ;  /* 0x000000131a057223 */ /* 0x000fca0000000005 */
[----:B------:R-:W-:-:S05]  /*25c0*/  F2FP.BF16.F32.PACK_AB R5, RZ, R5 ;  /* 0x00000005ff05723e */ /* 0x000fca00000010ff */
[----:B------:R0:W-:Y:S01]  /*25d0*/  @P2 STG.E.U16 desc[UR38][R12.64], R5 ;  /* 0x000000050c002986 */ /* 0x0001e2000c101526 */
[----:B------:R-:W-:Y:S05]  /*25e0*/  @!P0 BRA `(.L_x_33) ;  /* 0x0000000000048947 */ /* 0x000fea0003800000 */
[----:B------:R2:W5:Y:S02]  /*25f0*/  LDG.E.LTC128B.U16 R24, desc[UR38][R10.64+0x2] ;  /* 0x000002260a187981 */ /* 0x000564000c1e1520 */
.L_x_33:
[----:B------:R-:W-:Y:S05]  /*2600*/  BSYNC B1 ;  /* 0x0000000000017941 */ /* 0x000fea0003800000 */
.L_x_32:
[----:B0----5:R-:W-:Y:S01]  /*2610*/  IMAD.U32 R5, R24, 0x10000, RZ ;  /* 0x0001000018057824 */ /* 0x021fe200078e00ff */
[----:B------:R-:W-:Y:S01]  /*2620*/  ISETP.GT.AND P1, PT, R4, 0x8, PT ;  /* 0x000000080400780c */ /* 0x000fe20003f24270 */
[----:B------:R-:W-:Y:S02]  /*2630*/  BSSY B1, `(.L_x_34) ;  /* 0x0000008000017945 */ /* 0x000fe40003800000 */
[----:B------:R-:W-:Y:S01]  /*2640*/  FMUL R14, R5, R56 ;  /* 0x00000038050e7220 */ /* 0x000fe20000400000 */
[----:B------:R-:W-:-:S03]  /*2650*/  ISETP.GT.AND P2, PT, R3, RZ, P1 ;  /* 0x000000ff0300720c */ /* 0x000fc60000f44270 */
[----:B------:R-:W-:-:S05]  /*2660*/  FFMA R14, R27, R19, R14 ;  /* 0x000000131b0e7223 */ /* 0x000fca000000000e */
[----:B------:R-:W-:-:S05]  /*2670*/  F2FP.BF16.F32.PACK_AB R14, RZ, R14 ;  /* 0x0000000eff0e723e */ /* 0x000fca00000010ff */
[----:B------:R0:W-:Y:S01]  /*2680*/  @P0 STG.E.U16 desc[UR38][R12.64+0x2], R14 ;  /* 0x0000020e0c000986 */ /* 0x0001e2000c101526 */
[----:B------:R-:W-:Y:S05]  /*2690*/  @!P2 BRA `(.L_x_35) ;  /* 0x000000000004a947 */ /* 0x000fea0003800000 */
[----:B------:R3:W5:Y:S02]  /*26a0*/  LDG.E.LTC128B.U16 R24, desc[UR38][R6.64+0x10] ;  /* 0x0000102606187981 */ /* 0x000764000c1e1520 */
.L_x_35:
[----:B------:R-:W-:Y:S05]  /*26b0*/  BSYNC B1 ;  /* 0x0000000000017941 */ /* 0x000fea0003800000 */
.L_x_34:
[----:B-----5:R-:W-:Y:S01]  /*26c0*/  IMAD.U32 R5, R24, 0x10000, RZ ;  /* 0x0001000018057824 */ /* 0x020fe200078e00ff */
        /* <DEDUP_REMOVED lines=9> */
.L_x_37:
[----:B------:R-:W-:Y:S05]  /*2760*/  BSYNC B1 ;  /* 0x0000000000017941 */ /* 0x000fea0003800000 */
.L_x_36:
[----:B----45:R-:W-:Y:S01]  /*2770*/  IMAD.U32 R5, R24, 0x10000, RZ ;  /* 0x0001000018057824 */ /* 0x030fe200078e00ff */
[----:B------:R-:W-:Y:S01]  /*2780*/  ISETP.GT.AND P1, PT, R3, 0x8, P1 ;  /* 0x000000080300780c */ /* 0x000fe20000f24270 */
[----:B------:R-:W-:Y:S02]  /*2790*/  BSSY B1, `(.L_x_38) ;  /* 0x0000007000017945 */ /* 0x000fe40003800000 */
[----:B0-----:R-:W-:-:S04]  /*27a0*/  FMUL R14, R5, R56 ;  /* 0x00000038050e7220 */ /* 0x001fc80000400000 */
[----:B------:R-:W-:-:S05]  /*27b0*/  FFMA R14, R29, R19, R14 ;  /* 0x000000131d0e7223 */ /* 0x000fca000000000e */
[----:B------:R-:W-:-:S05]  /*27c0*/  F2FP.BF16.F32.PACK_AB R14, RZ, R14 ;  /* 0x0000000eff0e723e */ /* 0x000fca00000010ff */
[----:B------:R0:W-:Y:S01]  /*27d0*/  @P3 STG.E.U16 desc[UR38][R8.64+0x12], R14 ;  /* 0x0000120e08003986 */ /* 0x0001e2000c101526 */
[----:B------:R-:W-:Y:S05]  /*27e0*/  @!P1 BRA `(.L_x_39) ;  /* 0x0000000000049947 */ /* 0x000fea0003800000 */
[----:B------:R4:W5:Y:S02]  /*27f0*/  LDG.E.LTC128B.U16 R24, desc[UR38][R10.64+0x10] ;  /* 0x000010260a187981 */ /* 0x000964000c1e1520 */
.L_x_39:
[----:B------:R-:W-:Y:S05]  /*2800*/  BSYNC B1 ;  /* 0x0000000000017941 */ /* 0x000fea0003800000 */
.L_x_38:
[----:B-----5:R-:W-:Y:S01]  /*2810*/  IMAD.U32 R5, R24, 0x10000, RZ ;  /* 0x0001000018057824 */ /* 0x020fe200078e00ff */
[----:B------:R-:W-:Y:S01]  /*2820*/  ISETP.GT.AND P0, PT, R3, 0x8, P0 ;  /* 0x000000080300780c */ /* 0x000fe20000704270 */
[----:B------:R-:W-:Y:S02]  /*2830*/  BSSY B1, `(.L_x_40) ;  /* 0x0000007000017945 */ /* 0x000fe40003800000 */
[----:B------:R-:W-:-:S04]  /*2840*/  FMUL R5, R5, R56 ;  /* 0x0000003805057220 */ /* 0x000fc80000400000 */
[----:B------:R-:W-:-:S05]  /*2850*/  FFMA R5, R30, R19, R5 ;  /* 0x000000131e057223 */ /* 0x000fca0000000005 */
[----:B------:R-:W-:-:S05]  /*2860*/  F2FP.BF16.F32.PACK_AB R5, RZ, R5 ;  /* 0x00000005ff05723e */ /* 0x000fca00000010ff */
[----:B------:R0:W-:Y:S01]  /*2870*/  @P1 STG.E.U16 desc[UR38][R12.64+0x10], R5 ;  /* 0x000010050c001986 */ /* 0x0001e2000c101526 */
[----:B------:R-:W-:Y:S05]  /*2880*/  @!P0 BRA `(.L_x_41) ;  /* 0x0000000000048947 */ /* 0x000fea0003800000 */
[----:B------:R0:W5:Y:S02]  /*2890*/  LDG.E.LTC128B.U16 R24, desc[UR38][R10.64+0x12] ;  /* 0x000012260a187981 */ /* 0x000164000c1e1520 */
.L_x_41:
[----:B------:R-:W-:Y:S05]  /*28a0*/  BSYNC B1 ;  /* 0x0000000000017941 */ /* 0x000fea0003800000 */
.L_x_40:
        /* <DEDUP_REMOVED lines=10> */
.L_x_43:
[----:B------:R-:W-:Y:S05]  /*2950*/  BSYNC B1 ;  /* 0x0000000000017941 */ /* 0x000fea0003800000 */
.L_x_42:
        /* <DEDUP_REMOVED lines=10> */
.L_x_45:
[----:B------:R-:W-:Y:S05]  /*2a00*/  BSYNC B1 ;  /* 0x0000000000017941 */ /* 0x000fea0003800000 */
.L_x_44:
[----:B0----5:R-:W-:Y:S01]  /*2a10*/  IMAD.U32 R5, R24, 0x10000, RZ ;  /* 0x0001000018057824 */ /* 0x021fe200078e00ff */
        /* <DEDUP_REMOVED lines=8> */
.L_x_47:
[----:B------:R-:W-:Y:S05]  /*2aa0*/  BSYNC B1 ;  /* 0x0000000000017941 */ /* 0x000fea0003800000 */
.L_x_46:
        /* <DEDUP_REMOVED lines=9> */
.L_x_49:
[----:B------:R-:W-:Y:S05]  /*2b40*/  BSYNC B1 ;  /* 0x0000000000017941 */ /* 0x000fea0003800000 */
.L_x_48:
        /* <DEDUP_REMOVED lines=10> */
.L_x_51:
[----:B------:R-:W-:Y:S05]  /*2bf0*/  BSYNC B1 ;  /* 0x0000000000017941 */ /* 0x000fea0003800000 */
.L_x_50:
        /* <DEDUP_REMOVED lines=10> */
.L_x_53:
[----:B------:R-:W-:Y:S05]  /*2ca0*/  BSYNC B1 ;  /* 0x0000000000017941 */ /* 0x000fea0003800000 */
.L_x_52:
        /* <DEDUP_REMOVED lines=9> */
.L_x_55:
[----:B------:R-:W-:Y:S05]  /*2d40*/  BSYNC B1 ;  /* 0x0000000000017941 */ /* 0x000fea0003800000 */
.L_x_54:
        /* <DEDUP_REMOVED lines=9> */
.L_x_57:
[----:B------:R-:W-:Y:S05]  /*2de0*/  BSYNC B1 ;  /* 0x0000000000017941 */ /* 0x000fea0003800000 */
.L_x_56:
        /* <DEDUP_REMOVED lines=10> */
.L_x_59:
[----:B------:R-:W-:Y:S05]  /*2e90*/  BSYNC B1 ;  /* 0x0000000000017941 */ /* 0x000fea0003800000 */
.L_x_58:
        /* <DEDUP_REMOVED lines=10> */
.L_x_61:
[----:B------:R-:W-:Y:S05]  /*2f40*/  BSYNC B1 ;  /* 0x0000000000017941 */ /* 0x000fea0003800000 */
.L_x_60:
        /* <DEDUP_REMOVED lines=9> */
.L_x_63:
[----:B------:R-:W-:Y:S05]  /*2fe0*/  BSYNC B1 ;  /* 0x0000000000017941 */ /* 0x000fea0003800000 */
.L_x_62:
        /* <DEDUP_REMOVED lines=9> */
.L_x_65:
[----:B------:R-:W-:Y:S05]  /*3080*/  BSYNC B1 ;  /* 0x0000000000017941 */ /* 0x000fea0003800000 */
.L_x_64:
        /* <DEDUP_REMOVED lines=10> */
.L_x_67:
[----:B------:R-:W-:Y:S05]  /*3130*/  BSYNC B1 ;  /* 0x0000000000017941 */ /* 0x000fea0003800000 */
.L_x_66:
        /* <DEDUP_REMOVED lines=10> */
.L_x_69:
[----:B------:R-:W-:Y:S05]  /*31e0*/  BSYNC B1 ;  /* 0x0000000000017941 */ /* 0x000fea0003800000 */
.L_x_68:
        /* <DEDUP_REMOVED lines=9> */
.L_x_71:
[----:B------:R-:W-:Y:S05]  /*3280*/  BSYNC B1 ;  /* 0x0000000000017941 */ /* 0x000fea0003800000 */
.L_x_70:
        /* <DEDUP_REMOVED lines=9> */
.L_x_73:
[----:B------:R-:W-:Y:S05]  /*3320*/  BSYNC B1 ;  /* 0x0000000000017941 */ /* 0x000fea0003800000 */
.L_x_72:
        /* <DEDUP_REMOVED lines=10> */
.L_x_75:
[----:B------:R-:W-:Y:S05]  /*33d0*/  BSYNC B1 ;  /* 0x0000000000017941 */ /* 0x000fea0003800000 */
.L_x_74:
        /* <DEDUP_REMOVED lines=10> */
.L_x_77:
[----:B------:R-:W-:Y:S05]  /*3480*/  BSYNC B1 ;  /* 0x0000000000017941 */ /* 0x000fea0003800000 */
.L_x_76:
        /* <DEDUP_REMOVED lines=9> */
.L_x_79:
[----:B------:R-:W-:Y:S05]  /*3520*/  BSYNC B1 ;  /* 0x0000000000017941 */ /* 0x000fea0003800000 */
.L_x_78:
        /* <DEDUP_REMOVED lines=9> */
.L_x_81:
[----:B------:R-:W-:Y:S05]  /*35c0*/  BSYNC B1 ;  /* 0x0000000000017941 */ /* 0x000fea0003800000 */
.L_x_80:
        /* <DEDUP_REMOVED lines=10> */
.L_x_83:
[----:B------:R-:W-:Y:S05]  /*3670*/  BSYNC B1 ;  /* 0x0000000000017941 */ /* 0x000fea0003800000 */
.L_x_82:
[----:B-----5:R-:W-:Y:S01]  /*3680*/  IMAD.U32 R5, R24, 0x10000, RZ ;  /* 0x0001000018057824 */ /* 0x020fe200078e00ff */
[----:B------:R-:W-:Y:S01]  /*3690*/  ISETP.GT.AND P0, PT, R4, 0x39, PT ;  /* 0x000000390400780c */ /* 0x000fe20003f04270 */
[----:B------:R-:W-:Y:S01]  /*36a0*/  @P2 IMAD.MOV.U32 R4, RZ, RZ, R8 ;  /* 0x000000ffff042224 */ /* 0x000fe200078e0008 */
[----:B------:R-:W-:Y:S01]  /*36b0*/  BSSY B1, `(.L_x_84) ;  /* 0x000000a000017945 */ /* 0x000fe20003800000 */
[----:B------:R-:W-:Y:S01]  /*36c0*/  FMUL R5, R5, R56 ;  /* 0x0000003805057220 */ /* 0x000fe20000400000 */
[----:B------:R-:W-:-:S03]  /*36d0*/  ISETP.GT.AND P3, PT, R3, RZ, P0 ;  /* 0x000000ff0300720c */ /* 0x000fc60000764270 */
[----:B------:R-:W-:-:S05]  /*36e0*/  FFMA R5, R52, R19, R5 ;  /* 0x0000001334057223 */ /* 0x000fca0000000005 */
[----:B------:R-:W-:-:S04]  /*36f0*/  F2FP.BF16.F32.PACK_AB R5, RZ, R5 ;  /* 0x00000005ff05723e */ /* 0x000fc800000010ff */
[----:B0-----:R-:W-:Y:S01]  /*3700*/  PRMT R14, R5, 0x7610, R14 ;  /* 0x00007610050e7816 */ /* 0x001fe2000000000e */
[----:B------:R-:W-:-:S05]  /*3710*/  @P2 IMAD.MOV.U32 R5, RZ, RZ, R9 ;  /* 0x000000ffff052224 */ /* 0x000fca00078e0009 */
[----:B------:R0:W-:Y:S01]  /*3720*/  @P2 STG.E.U16 desc[UR38][R4.64+0x70], R14 ;  /* 0x0000700e04002986 */ /* 0x0001e2000c101526 */
[----:B------:R-:W-:Y:S05]  /*3730*/  @!P3 BRA `(.L_x_85) ;  /* 0x000000000004b947 */ /* 0x000fea0003800000 */
[----:B------:R0:W5:Y:S02]  /*3740*/  LDG.E.LTC128B.U16 R24, desc[UR38][R6.64+0x72] ;  /* 0x0000722606187981 */ /* 0x000164000c1e1520 */
.L_x_85:
[----:B------:R-:W-:Y:S05]  /*3750*/  BSYNC B1 ;  /* 0x0000000000017941 */ /* 0x000fea0003800000 */
.L_x_84:
        /* <DEDUP_REMOVED lines=9> */
.L_x_87:
[----:B------:R-:W-:Y:S05]  /*37f0*/  BSYNC B1 ;  /* 0x0000000000017941 */ /* 0x000fea0003800000 */
.L_x_86:
[----:B-----5:R-:W-:Y:S01]  /*3800*/  IMAD.U32 R5, R24, 0x10000, RZ ;  /* 0x0001000018057824 */ /* 0x020fe200078e00ff */
[----:B------:R-:W-:Y:S01]  /*3810*/  ISETP.GT.AND P0, PT, R3, 0x8, P0 ;  /* 0x000000080300780c */ /* 0x000fe20000704270 */
[----:B0-----:R-:W-:Y:S01]  /*3820*/  @P1 IMAD.MOV.U32 R4, RZ, RZ, R12 ;  /* 0x000000ffff041224 */ /* 0x001fe200078e000c */
[----:B------:R-:W-:Y:S01]  /*3830*/  BSSY B1, `(.L_x_88) ;  /* 0x0000009000017945 */ /* 0x000fe20003800000 */
[----:B------:R-:W-:-:S04]  /*3840*/  FMUL R5, R5, R56 ;  /* 0x0000003805057220 */ /* 0x000fc80000400000 */
[----:B------:R-:W-:-:S05]  /*3850*/  FFMA R5, R54, R19, R5 ;  /* 0x0000001336057223 */ /* 0x000fca0000000005 */
[----:B------:R-:W-:-:S04]  /*3860*/  F2FP.BF16.F32.PACK_AB R5, RZ, R5 ;  /* 0x00000005ff05723e */ /* 0x000fc800000010ff */
[----:B-1-3--:R-:W-:Y:S01]  /*3870*/  PRMT R6, R5, 0x7610, R6 ;  /* 0x0000761005067816 */ /* 0x00afe20000000006 */
[----:B------:R-:W-:-:S05]  /*3880*/  @P1 IMAD.MOV.U32 R5, RZ, RZ, R13 ;  /* 0x000000ffff051224 */ /* 0x000fca00078e000d */
[----:B------:R0:W-:Y:S01]  /*3890*/  @P1 STG.E.U16 desc[UR38][R4.64+0x70], R6 ;  /* 0x0000700604001986 */ /* 0x0001e2000c101526 */
[----:B------:R-:W-:Y:S05]  /*38a0*/  @!P0 BRA `(.L_x_89) ;  /* 0x0000000000048947 */ /* 0x000fea0003800000 */
[----:B------:R1:W5:Y:S02]  /*38b0*/  LDG.E.LTC128B.U16 R24, desc[UR38][R10.64+0x72] ;  /* 0x000072260a187981 */ /* 0x000364000c1e1520 */
.L_x_89:
[----:B------:R-:W-:Y:S05]  /*38c0*/  BSYNC B1 ;  /* 0x0000000000017941 */ /* 0x000fea0003800000 */
.L_x_88:
[----:B------:R-:W-:Y:S05]  /*38d0*/  @!P0 BRA `(.L_x_90) ;  /* 0x0000000800a88947 */ /* 0x000fea0003800000 */
[----:B-----5:R-:W-:-:S04]  /*38e0*/  IMAD.U32 R3, R24, 0x10000, RZ ;  /* 0x0001000018037824 */ /* 0x020fc800078e00ff */
[----:B0-----:R-:W-:-:S04]  /*38f0*/  FMUL R4, R3, R56 ;  /* 0x0000003803047220 */ /* 0x001fc80000400000 */
[----:B------:R-:W-:-:S05]  /*3900*/  FFMA R4, R55, R19, R4 ;  /* 0x0000001337047223 */ /* 0x000fca0000000004 */
[----:B------:R-:W-:-:S05]  /*3910*/  F2FP.BF16.F32.PACK_AB R4, RZ, R4 ;  /* 0x00000004ff04723e */ /* 0x000fca00000010ff */
[----:B------:R3:W-:Y:S01]  /*3920*/  STG.E.U16 desc[UR38][R12.64+0x72], R4 ;  /* 0x000072040c007986 */ /* 0x0007e2000c101526 */
[----:B------:R-:W-:Y:S05]  /*3930*/  BRA `(.L_x_90) ;  /* 0x0000000800907947 */ /* 0x000fea0003800000 */
.L_x_29:
[----:B------:R-:W-:Y:S01]  /*3940*/  ISETP.GT.AND P3, PT, R4, 0x1, PT ;  /* 0x000000010400780c */ /* 0x000fe20003f64270 */
[----:B------:R-:W-:Y:S01]  /*3950*/  ULDC.64 UR4, c[0x0][0x5c0] ;  /* 0x0001700000047ab9 */ /* 0x000fe20000000a00 */
[-C--:B------:R-:W-:Y:S01]  /*3960*/  FMUL R24, R24, R19.reuse ;  /* 0x0000001318187220 */ /* 0x080fe20000400000 */
[----:B------:R-:W-:Y:S01]  /*3970*/  LEA R6, P4, R70, UR4, 0x1 ;  /* 0x0000000446067c11 */ /* 0x000fe2000f8808ff */
[-C--:B------:R-:W-:Y:S01]  /*3980*/  FMUL R25, R25, R19.reuse ;  /* 0x0000001319197220 */ /* 0x080fe20000400000 */
[----:B------:R-:W-:Y:S01]  /*3990*/  ISETP.GT.AND P0, PT, R3, RZ, P3 ;  /* 0x000000ff0300720c */ /* 0x000fe20001f04270 */
[-C--:B------:R-:W-:Y:S01]  /*39a0*/  FMUL R26, R26, R19.reuse ;  /* 0x000000131a1a7220 */ /* 0x080fe20000400000 */
[----:B------:R-:W-:Y:S01]  /*39b0*/  F2FP.BF16.F32.PACK_AB R24, RZ, R24 ;  /* 0x00000018ff18723e */ /* 0x000fe200000010ff */
[-C--:B------:R-:W-:Y:S01]  /*39c0*/  FMUL R27, R27, R19.reuse ;  /* 0x000000131b1b7220 */ /* 0x080fe20000400000 */
[----:B------:R-:W-:Y:S01]  /*39d0*/  LEA.HI.X R7, R70, UR5, R81, 0x1, P4 ;  /* 0x0000000546077c11 */ /* 0x000fe2000a0f0c51 */
[----:B------:R-:W-:Y:S01]  /*39e0*/  FMUL R28, R28, R19 ;  /* 0x000000131c1c7220 */ /* 0x000fe20000400000 */
[----:B------:R-:W-:Y:S01]  /*39f0*/  F2FP.BF16.F32.PACK_AB R25, RZ, R25 ;  /* 0x00000019ff19723e */ /* 0x000fe200000010ff */
[-C--:B------:R-:W-:Y:S01]  /*3a00*/  FMUL R29, R29, R19.reuse ;  /* 0x000000131d1d7220 */ /* 0x080fe20000400000 */
[----:B------:R-:W-:Y:S01]  /*3a10*/  ISETP.GT.AND P2, PT, R3, 0x8, P2 ;  /* 0x000000080300780c */ /* 0x000fe20001744270 */
[----:B------:R-:W-:Y:S01]  /*3a20*/  @P1 STG.E.U16 desc[UR38][R6.64], R24 ;  /* 0x0000001806001986 */ /* 0x000fe2000c101526 */
[----:B------:R-:W-:Y:S01]  /*3a30*/  ISETP.GT.AND P1, PT, R4, 0x8, PT ;  /* 0x000000080400780c */ /* 0x000fe20003f24270 */
[-C--:B------:R-:W-:Y:S01]  /*3a40*/  FMUL R30, R30, R19.reuse ;  /* 0x000000131e1e7220 */ /* 0x080fe20000400000 */
[C---:B------:R-:W-:Y:S01]  /*3a50*/  SHF.L.U64.HI R5, R57.reuse, 0x1, R58 ;  /* 0x0000000139057819 */ /* 0x040fe2000001023a */
[----:B------:R-:W-:Y:S01]  /*3a60*/  @P0 STG.E.U16 desc[UR38][R6.64+0x2], R25 ;  /* 0x0000021906000986 */ /* 0x000fe2000c101526 */
[----:B------:R-:W-:Y:S01]  /*3a70*/  LEA R8, P5, R57, R6, 0x1 ;  /* 0x0000000639087211 */ /* 0x000fe200078a08ff */
[-C--:B------:R-:W-:Y:S01]  /*3a80*/  FMUL R31, R31, R19.reuse ;  /* 0x000000131f1f7220 */ /* 0x080fe20000400000 */
[----:B------:R-:W-:Y:S01]  /*3a90*/  ISETP.GT.AND P3, PT, R3, 0x8, P3 ;  /* 0x000000080300780c */ /* 0x000fe20001f64270 */
[-C--:B------:R-:W-:Y:S01]  /*3aa0*/  FMUL R32, R32, R19.reuse ;  /* 0x0000001320207220 */ /* 0x080fe20000400000 */
[----:B------:R-:W-:Y:S01]  /*3ab0*/  ISETP.GT.AND P0, PT, R4, 0x9, PT ;  /* 0x000000090400780c */ /* 0x000fe20003f04270 */
[----:B------:R-:W-:Y:S01]  /*3ac0*/  IMAD.X R9, R5, 0x1, R7, P5 ;  /* 0x0000000105097824 */ /* 0x000fe200028e0607 */
[----:B------:R-:W-:Y:S01]  /*3ad0*/  ISETP.GT.AND P4, PT, R3, RZ, P1 ;  /* 0x000000ff0300720c */ /* 0x000fe20000f84270 */
[-C--:B------:R-:W-:Y:S01]  /*3ae0*/  FMUL R33, R33, R19.reuse ;  /* 0x0000001321217220 */ /* 0x080fe20000400000 */
[----:B------:R-:W-:Y:S01]  /*3af0*/  F2FP.BF16.F32.PACK_AB R26, RZ, R26 ;  /* 0x0000001aff1a723e */ /* 0x000fe200000010ff */
[-C--:B------:R-:W-:Y:S01]  /*3b00*/  FMUL R34, R34, R19.reuse ;  /* 0x0000001322227220 */ /* 0x080fe20000400000 */
[----:B------:R-:W-:Y:S01]  /*3b10*/  ISETP.GT.AND P5, PT, R3, RZ, P0 ;  /* 0x000000ff0300720c */ /* 0x000fe200007a4270 */
[----:B------:R-:W-:Y:S01]  /*3b20*/  FMUL R35, R35, R19 ;  /* 0x0000001323237220 */ /* 0x000fe20000400000 */
[----:B------:R-:W-:Y:S01]  /*3b30*/  F2FP.BF16.F32.PACK_AB R27, RZ, R27 ;  /* 0x0000001bff1b723e */ /* 0x000fe200000010ff */
[----:B------:R-:W-:Y:S01]  /*3b40*/  @P2 STG.E.U16 desc[UR38][R8.64], R26 ;  /* 0x0000001a08002986 */ /* 0x000fe2000c101526 */
[----:B------:R-:W-:Y:S01]  /*3b50*/  F2FP.BF16.F32.PACK_AB R28, RZ, R28 ;  /* 0x0000001cff1c723e */ /* 0x000fe200000010ff */
[-C--:B------:R-:W-:Y:S01]  /*3b60*/  FMUL R36, R36, R19.reuse ;  /* 0x0000001324247220 */ /* 0x080fe20000400000 */
[----:B------:R-:W-:Y:S01]  /*3b70*/  ISETP.GT.AND P2, PT, R3, 0x8, P1 ;  /* 0x000000080300780c */ /* 0x000fe20000f44270 */
[----:B------:R-:W-:Y:S01]  /*3b80*/  @P3 STG.E.U16 desc[UR38][R8.64+0x2], R27 ;  /* 0x0000021b08003986 */ /* 0x000fe2000c101526 */
[----:B------:R-:W-:Y:S01]  /*3b90*/  ISETP.GT.AND P1, PT, R4, 0x10, PT ;  /* 0x000000100400780c */ /* 0x000fe20003f24270 */
[----:B------:R-:W-:Y:S01]  /*3ba0*/  FMUL R37, R37, R19 ;  /* 0x0000001325257220 */ /* 0x000fe20000400000 */
[----:B------:R-:W-:Y:S01]  /*3bb0*/  F2FP.BF16.F32.PACK_AB R29, RZ, R29 ;  /* 0x0000001dff1d723e */ /* 0x000fe200000010ff */
[----:B------:R-:W-:Y:S01]  /*3bc0*/  @P4 STG.E.U16 desc[UR38][R6.64+0x10], R28 ;  /* 0x0000101c06004986 */ /* 0x000fe2000c101526 */
[C---:B------:R-:W-:Y:S01]  /*3bd0*/  ISETP.GT.AND P3, PT, R3.reuse, 0x8, P0 ;  /* 0x000000080300780c */ /* 0x040fe20000764270 */
[-C--:B------:R-:W-:Y:S01]  /*3be0*/  FMUL R38, R38, R19.reuse ;  /* 0x0000001326267220 */ /* 0x080fe20000400000 */
[----:B------:R-:W-:Y:S01]  /*3bf0*/  ISETP.GT.AND P0, PT, R4, 0x11, PT ;  /* 0x000000110400780c */ /* 0x000fe20003f04270 */
[----:B------:R-:W-:Y:S01]  /*3c00*/  @P5 STG.E.U16 desc[UR38][R6.64+0x12], R29 ;  /* 0x0000121d06005986 */ /* 0x000fe2000c101526 */
        /* <DEDUP_REMOVED lines=42> */
[----:B------:R-:W-:Y:S01]  /*3eb0*/  ISETP.GT.AND P5, PT, R3, RZ, P0 ;  /* 0x000000ff0300720c */ /* 0x000fe200007a4270 */
[-C--:B------:R-:W-:Y:S01]  /*3ec0*/  FMUL R52, R52, R19.reuse ;  /* 0x0000001334347220 */ /* 0x080fe20000400000 */
[----:B------:R-:W-:Y:S01]  /*3ed0*/  F2FP.BF16.F32.PACK_AB R38, RZ, R38 ;  /* 0x00000026ff26723e */ /* 0x000fe200000010ff */
[----:B------:R-:W-:Y:S01]  /*3ee0*/  FMUL R53, R53, R19 ;  /* 0x0000001335357220 */ /* 0x000fe20000400000 */
[----:B------:R-:W-:Y:S01]  /*3ef0*/  F2FP.BF16.F32.PACK_AB R39, RZ, R39 ;  /* 0x00000027ff27723e */ /* 0x000fe200000010ff */
[----:B------:R-:W-:Y:S01]  /*3f00*/  FMUL R54, R54, R19 ;  /* 0x0000001336367220 */ /* 0x000fe20000400000 */
[----:B------:R-:W-:Y:S01]  /*3f10*/  F2FP.BF16.F32.PACK_AB R40, RZ, R40 ;  /* 0x00000028ff28723e */ /* 0x000fe200000010ff */
[----:B------:R-:W-:Y:S01]  /*3f20*/  @P2 STG.E.U16 desc[UR38][R8.64+0x30], R38 ;  /* 0x0000302608002986 */ /* 0x000fe2000c101526 */
[----:B------:R-:W-:Y:S01]  /*3f30*/  F2FP.BF16.F32.PACK_AB R41, RZ, R41 ;  /* 0x00000029ff29723e */ /* 0x000fe200000010ff */
[----:B------:R-:W-:Y:S01]  /*3f40*/  FMUL R55, R55, R19 ;  /* 0x0000001337377220 */ /* 0x000fe20000400000 */
[C---:B------:R-:W-:Y:S01]  /*3f50*/  ISETP.GT.AND P1, PT, R3.reuse, 0x8, P1 ;  /* 0x000000080300780c */ /* 0x040fe20000f24270 */
[----:B------:R-:W-:Y:S01]  /*3f60*/  @P3 STG.E.U16 desc[UR38][R8.64+0x32], R39 ;  /* 0x0000322708003986 */ /* 0x000fe2000c101526 */
[----:B------:R-:W-:-:S02]  /*3f70*/  ISETP.GT.AND P2, PT, R3, 0x8, P0 ;  /* 0x000000080300780c */ /* 0x000fc40000744270 */
[C---:B------:R-:W-:Y:S01]  /*3f80*/  ISETP.GT.AND P0, PT, R4.reuse, 0x29, PT ;  /* 0x000000290400780c */ /* 0x040fe20003f04270 */
[----:B------:R-:W-:Y:S01]  /*3f90*/  @P4 STG.E.U16 desc[UR38][R6.64+0x40], R40 ;  /* 0x0000402806004986 */ /* 0x000fe2000c101526 */
[----:B------:R-:W-:Y:S02]  /*3fa0*/  ISETP.GT.AND P4, PT, R4, 0x28, PT ;  /* 0x000000280400780c */ /* 0x000fe40003f84270 */
[----:B------:R-:W-:Y:S01]  /*3fb0*/  F2FP.BF16.F32.PACK_AB R42, RZ, R42 ;  /* 0x0000002aff2a723e */ /* 0x000fe200000010ff */
[----:B------:R-:W-:Y:S01]  /*3fc0*/  @P5 STG.E.U16 desc[UR38][R6.64+0x42], R41 ;  /* 0x0000422906005986 */ /* 0x000fe2000c101526 */
[C---:B------:R-:W-:Y:S02]  /*3fd0*/  ISETP.GT.AND P5, PT, R3.reuse, RZ, P4 ;  /* 0x000000ff0300720c */ /* 0x040fe400027a4270 */
[----:B------:R-:W-:Y:S01]  /*3fe0*/  ISETP.GT.AND P3, PT, R3, RZ, P0 ;  /* 0x000000ff0300720c */ /* 0x000fe20000764270 */
[----:B------:R-:W-:Y:S01]  /*3ff0*/  @P1 STG.E.U16 desc[UR38][R8.64+0x40], R42 ;  /* 0x0000402a08001986 */ /* 0x000fe2000c101526 */
[----:B------:R-:W-:-:S02]  /*4000*/  F2FP.BF16.F32.PACK_AB R43, RZ, R43 ;  /* 0x0000002bff2b723e */ /* 0x000fc400000010ff */
[----:B------:R-:W-:Y:S02]  /*4010*/  F2FP.BF16.F32.PACK_AB R44, RZ, R44 ;  /* 0x0000002cff2c723e */ /* 0x000fe400000010ff */
[C---:B------:R-:W-:Y:S01]  /*4020*/  ISETP.GT.AND P4, PT, R3.reuse, 0x8, P4 ;  /* 0x000000080300780c */ /* 0x040fe20002784270 */
[----:B------:R-:W-:Y:S01]  /*4030*/  @P2 STG.E.U16 desc[UR38][R8.64+0x42], R43 ;  /* 0x0000422b08002986 */ /* 0x000fe2000c101526 */
[----:B------:R-:W-:Y:S02]  /*4040*/  F2FP.BF16.F32.PACK_AB R45, RZ, R45 ;  /* 0x0000002dff2d723e */ /* 0x000fe400000010ff */
[C---:B------:R-:W-:Y:S01]  /*4050*/  ISETP.GT.AND P2, PT, R4.reuse, 0x31, PT ;  /* 0x000000310400780c */ /* 0x040fe20003f44270 */
[----:B------:R-:W-:Y:S01]  /*4060*/  @P5 STG.E.U16 desc[UR38][R6.64+0x50], R44 ;  /* 0x0000502c06005986 */ /* 0x000fe2000c101526 */
[----:B------:R-:W-:Y:S02]  /*4070*/  ISETP.GT.AND P5, PT, R3, 0x8, P0 ;  /* 0x000000080300780c */ /* 0x000fe400007a4270 */
[C---:B------:R-:W-:Y:S01]  /*4080*/  ISETP.GT.AND P1, PT, R4.reuse, 0x38, PT ;  /* 0x000000380400780c */ /* 0x040fe20003f24270 */
[----:B------:R-:W-:Y:S01]  /*4090*/  @P3 STG.E.U16 desc[UR38][R6.64+0x52], R45 ;  /* 0x0000522d06003986 */ /* 0x000fe2000c101526 */
[----:B------:R-:W-:-:S02]  /*40a0*/  ISETP.GT.AND P3, PT, R4, 0x30, PT ;  /* 0x000000300400780c */ /* 0x000fc40003f64270 */
[----:B------:R-:W-:Y:S01]  /*40b0*/  ISETP.GT.AND P0, PT, R4, 0x39, PT ;  /* 0x000000390400780c */ /* 0x000fe20003f04270 */
[----:B------:R-:W-:Y:S01]  /*40c0*/  @P4 IMAD.MOV.U32 R4, RZ, RZ, R8 ;  /* 0x000000ffff044224 */ /* 0x000fe200078e0008 */
[----:B------:R-:W-:Y:S01]  /*40d0*/  F2FP.BF16.F32.PACK_AB R46, RZ, R46 ;  /* 0x0000002eff2e723e */ /* 0x000fe200000010ff */
[----:B------:R-:W-:Y:S01]  /*40e0*/  @P4 IMAD.MOV.U32 R5, RZ, RZ, R9 ;  /* 0x000000ffff054224 */ /* 0x000fe200078e0009 */
[----:B------:R-:W-:Y:S02]  /*40f0*/  F2FP.BF16.F32.PACK_AB R47, RZ, R47 ;  /* 0x0000002fff2f723e */ /* 0x000fe400000010ff */
[----:B------:R-:W-:Y:S02]  /*4100*/  F2FP.BF16.F32.PACK_AB R48, RZ, R48 ;  /* 0x00000030ff30723e */ /* 0x000fe400000010ff */
[----:B------:R0:W-:Y:S01]  /*4110*/  @P4 STG.E.U16 desc[UR38][R4.64+0x50], R46 ;  /* 0x0000502e04004986 */ /* 0x0001e2000c101526 */
[----:B------:R-:W-:Y:S02]  /*4120*/  ISETP.GT.AND P4, PT, R3, RZ, P2 ;  /* 0x000000ff0300720c */ /* 0x000fe40001784270 */
[----:B------:R-:W-:-:S02]  /*4130*/  F2FP.BF16.F32.PACK_AB R49, RZ, R49 ;  /* 0x00000031ff31723e */ /* 0x000fc400000010ff */
[----:B------:R-:W-:Y:S02]  /*4140*/  ISETP.GT.AND P2, PT, R3, 0x8, P2 ;  /* 0x000000080300780c */ /* 0x000fe40001744270 */
[----:B------:R-:W-:Y:S02]  /*4150*/  F2FP.BF16.F32.PACK_AB R50, RZ, R50 ;  /* 0x00000032ff32723e */ /* 0x000fe400000010ff */
[----:B------:R-:W-:Y:S02]  /*4160*/  F2FP.BF16.F32.PACK_AB R51, RZ, R51 ;  /* 0x00000033ff33723e */ /* 0x000fe400000010ff */
[----:B------:R-:W-:Y:S01]  /*4170*/  F2FP.BF16.F32.PACK_AB R52, RZ, R52 ;  /* 0x00000034ff34723e */ /* 0x000fe200000010ff */
[----:B0-----:R-:W-:Y:S01]  /*4180*/  @P5 IMAD.MOV.U32 R4, RZ, RZ, R8 ;  /* 0x000000ffff045224 */ /* 0x001fe200078e0008 */
[----:B------:R-:W-:Y:S01]  /*4190*/  F2FP.BF16.F32.PACK_AB R53, RZ, R53 ;  /* 0x00000035ff35723e */ /* 0x000fe200000010ff */
[----:B------:R-:W-:Y:S01]  /*41a0*/  @P5 IMAD.MOV.U32 R5, RZ, RZ, R9 ;  /* 0x000000ffff055224 */ /* 0x000fe200078e0009 */
[----:B------:R-:W-:-:S02]  /*41b0*/  F2FP.BF16.F32.PACK_AB R54, RZ, R54 ;  /* 0x00000036ff36723e */ /* 0x000fc400000010ff */
[----:B------:R-:W-:Y:S02]  /*41c0*/  F2FP.BF16.F32.PACK_AB R55, RZ, R55 ;  /* 0x00000037ff37723e */ /* 0x000fe400000010ff */
[----:B------:R0:W-:Y:S01]  /*41d0*/  @P5 STG.E.U16 desc[UR38][R4.64+0x52], R47 ;  /* 0x0000522f04005986 */ /* 0x0001e2000c101526 */
[C---:B------:R-:W-:Y:S02]  /*41e0*/  ISETP.GT.AND P5, PT, R3.reuse, RZ, P3 ;  /* 0x000000ff0300720c */ /* 0x040fe40001fa4270 */
[----:B------:R-:W-:-:S11]  /*41f0*/  ISETP.GT.AND P3, PT, R3, 0x8, P3 ;  /* 0x000000080300780c */ /* 0x000fd60001f64270 */
[----:B0-----:R-:W-:Y:S02]  /*4200*/  @P5 IMAD.MOV.U32 R4, RZ, RZ, R6 ;  /* 0x000000ffff045224 */ /* 0x001fe400078e0006 */
[----:B------:R-:W-:-:S05]  /*4210*/  @P5 IMAD.MOV.U32 R5, RZ, RZ, R7 ;  /* 0x000000ffff055224 */ /* 0x000fca00078e0007 */
[----:B------:R0:W-:Y:S01]  /*4220*/  @P5 STG.E.U16 desc[UR38][R4.64+0x60], R48 ;  /* 0x0000603004005986 */ /* 0x0001e2000c101526 */
[C---:B------:R-:W-:Y:S02]  /*4230*/  ISETP.GT.AND P5, PT, R3.reuse, RZ, P0 ;  /* 0x000000ff0300720c */ /* 0x040fe400007a4270 */
[----:B------:R-:W-:Y:S01]  /*4240*/  ISETP.GT.AND P0, PT, R3, 0x8, P0 ;  /* 0x000000080300780c */ /* 0x000fe20000704270 */
[----:B0-----:R-:W-:Y:S02]  /*4250*/  @P4 IMAD.MOV.U32 R4, RZ, RZ, R6 ;  /* 0x000000ffff044224 */ /* 0x001fe400078e0006 */
[----:B------:R-:W-:-:S05]  /*4260*/  @P4 IMAD.MOV.U32 R5, RZ, RZ, R7 ;  /* 0x000000ffff054224 */ /* 0x000fca00078e0007 */
[----:B------:R0:W-:Y:S01]  /*4270*/  @P4 STG.E.U16 desc[UR38][R4.64+0x62], R49 ;  /* 0x0000623104004986 */ /* 0x0001e2000c101526 */
[C---:B------:R-:W-:Y:S02]  /*4280*/  ISETP.GT.AND P4, PT, R3.reuse, RZ, P1 ;  /* 0x000000ff0300720c */ /* 0x040fe40000f84270 */
[----:B------:R-:W-:Y:S01]  /*4290*/  ISETP.GT.AND P1, PT, R3, 0x8, P1 ;  /* 0x000000080300780c */ /* 0x000fe20000f24270 */
[----:B0-----:R-:W-:Y:S02]  /*42a0*/  @P3 IMAD.MOV.U32 R4, RZ, RZ, R8 ;  /* 0x000000ffff043224 */ /* 0x001fe400078e0008 */
[----:B------:R-:W-:-:S05]  /*42b0*/  @P3 IMAD.MOV.U32 R5, RZ, RZ, R9 ;  /* 0x000000ffff053224 */ /* 0x000fca00078e0009 */
[----:B------:R0:W-:Y:S02]  /*42c0*/  @P3 STG.E.U16 desc[UR38][R4.64+0x60], R50 ;  /* 0x0000603204003986 */ /* 0x0001e4000c101526 */
[----:B0-----:R-:W-:Y:S02]  /*42d0*/  @P2 IMAD.MOV.U32 R4, RZ, RZ, R8 ;  /* 0x000000ffff042224 */ /* 0x001fe400078e0008 */
[----:B------:R-:W-:-:S05]  /*42e0*/  @P2 IMAD.MOV.U32 R5, RZ, RZ, R9 ;  /* 0x000000ffff052224 */ /* 0x000fca00078e0009 */
[----:B------:R0:W-:Y:S02]  /*42f0*/  @P2 STG.E.U16 desc[UR38][R4.64+0x62], R51 ;  /* 0x0000623304002986 */ /* 0x0001e4000c101526 */
[----:B0-----:R-:W-:Y:S02]  /*4300*/  @P4 IMAD.MOV.U32 R4, RZ, RZ, R6 ;  /* 0x000000ffff044224 */ /* 0x001fe400078e0006 */
[----:B------:R-:W-:-:S05]  /*4310*/  @P4 IMAD.MOV.U32 R5, RZ, RZ, R7 ;  /* 0x000000ffff054224 */ /* 0x000fca00078e0007 */
[----:B------:R0:W-:Y:S04]  /*4320*/  @P4 STG.E.U16 desc[UR38][R4.64+0x70], R52 ;  /* 0x0000703404004986 */ /* 0x0001e8000c101526 */
[----:B------:R1:W-:Y:S01]  /*4330*/  @P5 STG.E.U16 desc[UR38][R6.64+0x72], R53 ;  /* 0x0000723506005986 */ /* 0x0003e2000c101526 */
[----:B0-----:R-:W-:Y:S02]  /*4340*/  @P1 IMAD.MOV.U32 R4, RZ, RZ, R8 ;  /* 0x000000ffff041224 */ /* 0x001fe400078e0008 */
[----:B------:R-:W-:-:S05]  /*4350*/  @P1 IMAD.MOV.U32 R5, RZ, RZ, R9 ;  /* 0x000000ffff051224 */ /* 0x000fca00078e0009 */
[----:B------:R1:W-:Y:S04]  /*4360*/  @P1 STG.E.U16 desc[UR38][R4.64+0x70], R54 ;  /* 0x0000703604001986 */ /* 0x0003e8000c101526 */
[----:B------:R1:W-:Y:S02]  /*4370*/  @P0 STG.E.U16 desc[UR38][R8.64+0x72], R55 ;  /* 0x0000723708000986 */ /* 0x0003e4000c101526 */
.L_x_90:
[----:B------:R-:W-:Y:S05]  /*4380*/  BSYNC B0 ;  /* 0x0000000000007941 */ /* 0x000fea0003800000 */
.L_x_28:
[----:B------:R-:W-:Y:S01]  /*4390*/  IADD3 R16, P0, R16, UR36, RZ ;  /* 0x0000002410107c10 */ /* 0x000fe2000ff1e0ff */
[----:B------:R-:W-:Y:S01]  /*43a0*/  ULDC.64 UR4, c[0x0][0x650] ;  /* 0x0001940000047ab9 */ /* 0x000fe20000000a00 */
[----:B------:R-:W-:Y:S01]  /*43b0*/  PRMT R3, RZ, 0x7610, R3 ;  /* 0x00007610ff037816 */ /* 0x000fe20000000003 */
[----:B------:R-:W-:Y:S01]  /*43c0*/  IMAD.MOV.U32 R68, RZ, RZ, -0x1 ;  /* 0xffffffffff447424 */ /* 0x000fe200078e00ff */
[----:B------:R-:W-:Y:S01]  /*43d0*/  IADD3.X R17, R17, UR42, RZ, P0, !PT ;  /* 0x0000002a11117c10 */ /* 0x000fe200087fe4ff */
[----:B------:R-:W-:Y:S01]  /*43e0*/  IMAD.MOV.U32 R67, RZ, RZ, -0x1 ;  /* 0xffffffffff437424 */ /* 0x000fe200078e00ff */
[----:B------:R-:W-:-:S04]  /*43f0*/  ISETP.GE.U32.AND P0, PT, R16, UR4, PT ;  /* 0x0000000410007c0c */ /* 0x000fc8000bf06070 */
[----:B------:R-:W-:-:S13]  /*4400*/  ISETP.GE.U32.AND.EX P0, PT, R17, UR5, PT, P0 ;  /* 0x0000000511007c0c */ /* 0x000fda000bf06100 */
[----:B------:R-:W-:Y:S05]  /*4410*/  @P0 BRA `(.L_x_91) ;  /* 0x00000004004c0947 */ /* 0x000fea0003800000 */
[----:B-12-4-:R-:W1:Y:S01]  /*4420*/  LDC.64 R10, c[0x0][0x628] ;  /* 0x00018a00ff0a7b82 */ /* 0x016e620000000a00 */
[----:B---3--:R-:W2:Y:S01]  /*4430*/  S2R R12, SR_CTAID.X ;  /* 0x00000000000c7919 */ /* 0x008ea20000002500 */
[----:B------:R-:W-:Y:S02]  /*4440*/  IMAD.MOV.U32 R8, RZ, RZ, R16 ;  /* 0x000000ffff087224 */ /* 0x000fe400078e0010 */
[----:B------:R-:W-:Y:S01]  /*4450*/  IMAD.MOV.U32 R9, RZ, RZ, R17 ;  /* 0x000000ffff097224 */ /* 0x000fe200078e0011 */
[----:B------:R-:W3:Y:S03]  /*4460*/  S2R R20, SR_CTAID.Y ;  /* 0x0000000000147919 */ /* 0x000ee60000002600 */
[----:B------:R-:W4:Y:S08]  /*4470*/  LDC R0, c[0x0][0x630] ;  /* 0x00018c00ff007b82 */ /* 0x000f300000000800 */
[----:B------:R-:W0:Y:S01]  /*4480*/  LDC.64 R14, c[0x0][0x620] ;  /* 0x00018800ff0e7b82 */ /* 0x000e220000000a00 */
[----:B-1----:R-:W-:-:S04]  /*4490*/  ISETP.NE.U32.AND P0, PT, R10, RZ, PT ;  /* 0x000000ff0a00720c */ /* 0x002fc80003f05070 */
[----:B------:R-:W-:-:S13]  /*44a0*/  ISETP.NE.AND.EX P0, PT, R11, RZ, PT, P0 ;  /* 0x000000ff0b00720c */ /* 0x000fda0003f05300 */
[----:B0-234-:R-:W-:Y:S05]  /*44b0*/  @!P0 BRA `(.L_x_92) ;  /* 0x0000000000288947 */ /* 0x01dfea0003800000 */
        /* <DEDUP_REMOVED lines=10> */
.L_x_92:
[-CC-:B------:R-:W-:Y:S01]  /*4560*/  SHF.R.U64 R67, R8, R0.reuse, R9.reuse ;  /* 0x0000000008437219 */ /* 0x180fe20000001209 */
[----:B------:R-:W0:Y:S01]  /*4570*/  LDC.64 R26, c[0x0][0x640] ;  /* 0x00019000ff1a7b82 */ /* 0x000e220000000a00 */
[----:B------:R-:W-:Y:S01]  /*4580*/  SHF.R.U32.HI R0, RZ, R0, R9 ;  /* 0x00000000ff007219 */ /* 0x000fe20000011609 */
[----:B------:R-:W-:Y:S01]  /*4590*/  ULDC UR4, c[0x0][0x150] ;  /* 0x0000540000047ab9 */ /* 0x000fe20000000800 */
[----:B------:R-:W-:Y:S02]  /*45a0*/  IADD3 R3, P0, RZ, -R67, RZ ;  /* 0x80000043ff037210 */ /* 0x000fe40007f1e0ff */
[----:B------:R-:W-:-:S03]  /*45b0*/  I2FP.F32.U32 R7, R12 ;  /* 0x0000000c00077245 */ /* 0x000fc60000201000 */
[----:B------:R-:W1:Y:S01]  /*45c0*/  LDC R6, c[0x0][0x618] ;  /* 0x00018600ff067b82 */ /* 0x000e620000000800 */
[----:B------:R-:W-:Y:S02]  /*45d0*/  IMAD.X R5, RZ, RZ, ~R0, P0 ;  /* 0x000000ffff057224 */ /* 0x000fe400000e0e00 */
[----:B------:R-:W-:Y:S01]  /*45e0*/  FMUL R7, R7, UR4 ;  /* 0x0000000407077c20 */ /* 0x000fe20008400000 */
[----:B------:R-:W-:Y:S01]  /*45f0*/  ULDC UR4, c[0x0][0x154] ;  /* 0x0000550000047ab9 */ /* 0x000fe20000000800 */
[-C--:B------:R-:W-:Y:S02]  /*4600*/  IMAD R0, R5, R14.reuse, RZ ;  /* 0x0000000e05007224 */ /* 0x080fe400078e02ff */
[C---:B------:R-:W-:Y:S01]  /*4610*/  IMAD.WIDE.U32 R4, R3.reuse, R14, R16 ;  /* 0x0000000e03047225 */ /* 0x040fe200078e0010 */
[----:B------:R-:W2:Y:S01]  /*4620*/  LDC R8, c[0x0][0x608] ;  /* 0x00018200ff087b82 */ /* 0x000ea20000000800 */
[----:B------:R-:W3:Y:S02]  /*4630*/  F2I.U32.TRUNC.NTZ R7, R7 ;  /* 0x0000000700077305 */ /* 0x000ee4000020f000 */
[----:B------:R-:W-:Y:S01]  /*4640*/  IMAD R3, R3, R15, R0 ;  /* 0x0000000f03037224 */ /* 0x000fe200078e0200 */
[----:B------:R-:W-:-:S03]  /*4650*/  I2FP.F32.U32 R0, R20 ;  /* 0x0000001400007245 */ /* 0x000fc60000201000 */
[----:B------:R-:W-:Y:S01]  /*4660*/  IMAD.IADD R3, R5, 0x1, R3 ;  /* 0x0000000105037824 */ /* 0x000fe200078e0203 */
[----:B------:R-:W4:Y:S01]  /*4670*/  LDC R11, c[0x0][0x658] ;  /* 0x00019600ff0b7b82 */ /* 0x000f220000000800 */
[----:B0-----:R-:W-:-:S04]  /*4680*/  ISETP.NE.U32.AND P0, PT, R26, RZ, PT ;  /* 0x000000ff1a00720c */ /* 0x001fc80003f05070 */
[----:B------:R-:W-:-:S03]  /*4690*/  ISETP.NE.AND.EX P0, PT, R27, RZ, PT, P0 ;  /* 0x000000ff1b00720c */ /* 0x000fc60003f05300 */
[----:B------:R-:W0:Y:S01]  /*46a0*/  LDC R9, c[0x0][0x144] ;  /* 0x00005100ff097b82 */ /* 0x000e220000000800 */
[-C--:B-1----:R-:W-:Y:S01]  /*46b0*/  SHF.R.U64 R10, R4, R6.reuse, R3 ;  /* 0x00000006040a7219 */ /* 0x082fe20000001203 */
[----:B---3--:R-:W-:Y:S01]  /*46c0*/  IMAD.MOV R7, RZ, RZ, -R7 ;  /* 0x000000ffff077224 */ /* 0x008fe200078e0a07 */
[----:B------:R-:W-:Y:S01]  /*46d0*/  SHF.R.U32.HI R3, RZ, R6, R3 ;  /* 0x00000006ff037219 */ /* 0x000fe20000011603 */
[----:B------:R-:W-:-:S04]  /*46e0*/  FMUL R6, R0, UR4 ;  /* 0x0000000400067c20 */ /* 0x000fc80008400000 */
[----:B------:R-:W1:Y:S01]  /*46f0*/  LDC R21, c[0x0][0x148] ;  /* 0x00005200ff157b82 */ /* 0x000e620000000800 */
[----:B------:R3:W0:Y:S01]  /*4700*/  F2I.U32.TRUNC.NTZ R14, R6 ;  /* 0x00000006000e7305 */ /* 0x000622000020f000 */
[-CC-:B--2---:R-:W-:Y:S02]  /*4710*/  SHF.R.U64 R13, R10, R8.reuse, R3.reuse ;  /* 0x000000080a0d7219 */ /* 0x184fe40000001203 */
[----:B------:R-:W-:-:S04]  /*4720*/  SHF.R.U32.HI R0, RZ, R8, R3 ;  /* 0x00000008ff007219 */ /* 0x000fc80000011603 */
[----:B-----5:R-:W2:Y:S01]  /*4730*/  LDC R24, c[0x0][0x648] ;  /* 0x00019200ff187b82 */ /* 0x020ea20000000800 */
[-CC-:B----4-:R-:W-:Y:S02]  /*4740*/  SHF.R.U64 R15, R13, R11.reuse, R0.reuse ;  /* 0x0000000b0d0f7219 */ /* 0x190fe40000001200 */
[----:B------:R-:W-:-:S03]  /*4750*/  SHF.R.U32.HI R5, RZ, R11, R0 ;  /* 0x0000000bff057219 */ /* 0x000fc60000011600 */
[----:B------:R-:W-:Y:S02]  /*4760*/  IMAD.MOV.U32 R4, RZ, RZ, R15 ;  /* 0x000000ffff047224 */ /* 0x000fe400078e000f */
[----:B------:R-:W4:Y:S01]  /*4770*/  LDC R28, c[0x0][0x638] ;  /* 0x00018e00ff1c7b82 */ /* 0x000f220000000800 */
[----:B0-----:R-:W-:-:S07]  /*4780*/  IMAD R25, R9, R7, R12 ;  /* 0x0000000709197224 */ /* 0x001fce00078e020c */
[----:B------:R-:W0:Y:S08]  /*4790*/  LDC R29, c[0x0][0x610] ;  /* 0x00018400ff1d7b82 */ /* 0x000e300000000800 */
[----:B------:R-:W0:Y:S01]  /*47a0*/  LDC R30, c[0x0][0x600] ;  /* 0x00018000ff1e7b82 */ /* 0x000e220000000800 */
[----:B-123--:R-:W-:Y:S05]  /*47b0*/  @!P0 BRA `(.L_x_93) ;  /* 0x0000000000288947 */ /* 0x00efea0003800000 */
        /* <DEDUP_REMOVED lines=10> */
.L_x_93:
[----:B------:R-:W-:Y:S01]  /*4860*/  ISETP.NE.AND P0, PT, R2, 0x1, PT ;  /* 0x000000010200780c */ /* 0x000fe20003f05270 */
[----:B------:R-:W-:Y:S01]  /*4870*/  IMAD.MOV R14, RZ, RZ, -R14 ;  /* 0x000000ffff0e7224 */ /* 0x000fe200078e0a0e */
[----:B------:R-:W-:Y:S02]  /*4880*/  SHF.R.U64 R3, R4, R24, R5 ;  /* 0x0000001804037219 */ /* 0x000fe40000001205 */
[----:B------:R-:W-:Y:S02]  /*4890*/  LOP3.LUT R0, R13, R64, RZ, 0xc0, !PT ;  /* 0x000000400d007212 */ /* 0x000fe400078ec0ff */
[----:B------:R-:W-:Y:S01]  /*48a0*/  LOP3.LUT R10, R10, R63, RZ, 0xc0, !PT ;  /* 0x0000003f0a0a7212 */ /* 0x000fe200078ec0ff */
[----:B------:R-:W-:Y:S02]  /*48b0*/  IMAD.MOV R4, RZ, RZ, -R3 ;  /* 0x000000ffff047224 */ /* 0x000fe400078e0a03 */
[----:B------:R-:W-:Y:S02]  /*48c0*/  IMAD R0, R59, R3, R0 ;  /* 0x000000033b007224 */ /* 0x000fe400078e0200 */
[----:B----4-:R-:W-:-:S02]  /*48d0*/  IMAD R3, R4, R28, R15 ;  /* 0x0000001c04037224 */ /* 0x010fc400078e020f */
[----:B------:R-:W-:Y:S02]  /*48e0*/  @P0 IMAD R25, R21, R14, R20 ;  /* 0x0000000e15190224 */ /* 0x000fe400078e0214 */
[----:B0-----:R-:W-:Y:S02]  /*48f0*/  IMAD R5, R3, R30, R10 ;  /* 0x0000001e03057224 */ /* 0x001fe400078e020a */
[----:B------:R-:W-:Y:S02]  /*4900*/  IMAD R0, R0, R29, R25 ;  /* 0x0000001d00007224 */ /* 0x000fe400078e0219 */
[----:B------:R-:W-:-:S03]  /*4910*/  IMAD.MOV.U32 R4, RZ, RZ, 0x1 ;  /* 0x00000001ff047424 */ /* 0x000fc600078e00ff */
[----:B------:R-:W-:Y:S02]  /*4920*/  SEL R68, R5, R0, !P0 ;  /* 0x0000000005447207 */ /* 0x000fe40004000000 */
[----:B------:R-:W-:Y:S02]  /*4930*/  PRMT R3, R4, 0x7610, R3 ;  /* 0x0000761004037816 */ /* 0x000fe40000000003 */
[----:B------:R-:W-:-:S07]  /*4940*/  SEL R0, R0, R5, !P0 ;  /* 0x0000000500007207 */ /* 0x000fce0004000000 */
.L_x_91:
[----:B------:R-:W-:Y:S01]  /*4950*/  UIADD3 UR41, UR43, UR41, URZ ;  /* 0x000000292b297290 */ /* 0x000fe2000fffe03f */
[----:B------:R-:W-:Y:S01]  /*4960*/  LOP3.LUT P0, RZ, R3, 0xff, RZ, 0xc0, !PT ;  /* 0x000000ff03ff7812 */ /* 0x000fe2000780c0ff */
[----:B------:R-:W-:Y:S02]  /*4970*/  IMAD.MOV.U32 R69, RZ, RZ, R0 ;  /* 0x000000ffff457224 */ /* 0x000fe400078e0000 */
[----:B------:R-:W-:Y:S02]  /*4980*/  USHF.R.U32.HI UR4, URZ, 0x2, UR41 ;  /* 0x000000023f047899 */ /* 0x000fe40008011629 */
[----:B------:R-:W-:Y:S02]  /*4990*/  UISETP.GT.U32.AND UP1, UPT, UR41, 0x3, UPT ;  /* 0x000000032900788c */ /* 0x000fe4000bf24070 */
[----:B------:R-:W-:Y:S02]  /*49a0*/  ULOP3.LUT UR4, UR4, 0x1, URZ, 0xc0, !UPT ;  /* 0x0000000104047892 */ /* 0x000fe4000f8ec03f */
[----:B------:R-:W-:-:S02]  /*49b0*/  UISETP.LT.U32.AND UP1, UPT, UR43, 0x4, UP1 ;  /* 0x000000042b00788c */ /* 0x000fc40008f21070 */
[----:B------:R-:W-:Y:S02]  /*49c0*/  UISETP.NE.U32.AND UP0, UPT, UR4, 0x1, UPT ;  /* 0x000000010400788c */ /* 0x000fe4000bf05070 */
[----:B------:R-:W-:Y:S02]  /*49d0*/  USEL UR5, URZ, 0x1, !UP1 ;  /* 0x000000013f057887 */ /* 0x000fe4000c800000 */
[----:B------:R-:W-:Y:S02]  /*49e0*/  UISETP.GT.U32.AND UP0, UPT, UR43, 0x3, !UP0 ;  /* 0x000000032b00788c */ /* 0x000fe4000c704070 */
[----:B------:R-:W-:Y:S02]  /*49f0*/  ULOP3.LUT UR41, UR41, 0x3, URZ, 0xc0, !UPT ;  /* 0x0000000329297892 */ /* 0x000fe4000f8ec03f */
[----:B------:R-:W-:-:S04]  /*4a00*/  USEL UR4, URZ, 0x1, !UP0 ;  /* 0x000000013f047887 */ /* 0x000fc8000c000000 */
[----:B------:R-:W-:Y:S01]  /*4a10*/  ULOP3.LUT UR40, UR4, UR40, UR5, 0x96, !UPT ;  /* 0x0000002804287292 */ /* 0x000fe2000f8e9605 */
[----:B------:R-:W-:Y:S11]  /*4a20*/  @P0 BRA `(.L_x_94) ;  /* 0xffffffc400e40947 */ /* 0x000ff6000383ffff */
[----:B------:R-:W-:Y:S05]  /*4a30*/  EXIT ;  /* 0x000000000000794d */ /* 0x000fea0003800000 */
.L_x_3:
        /* <DEDUP_REMOVED lines=26> */
.L_x_96:
[--C-:B------:R-:W-:Y:S01]  /*4be0*/  SHF.R.U64 R14, R12, R20, R13.reuse ;  /* 0x000000140c0e7219 */ /* 0x100fe2000000120d */
[----:B------:R-:W0:Y:S01]  /*4bf0*/  LDC R24, c[0x0][0x618] ;  /* 0x00018600ff187b82 */ /* 0x000e220000000800 */
[----:B------:R-:W-:Y:S01]  /*4c00*/  I2FP.F32.U32 R8, R6 ;  /* 0x0000000600087245 */ /* 0x000fe20000201000 */
[----:B------:R-:W-:Y:S01]  /*4c10*/  ULDC UR4, c[0x0][0x150] ;  /* 0x0000540000047ab9 */ /* 0x000fe20000000800 */
[----:B------:R-:W-:Y:S02]  /*4c20*/  SHF.R.U32.HI R7, RZ, R20, R13 ;  /* 0x00000014ff077219 */ /* 0x000fe4000001160d */
[----:B------:R-:W-:Y:S01]  /*4c30*/  IADD3 R11, P0, RZ, -R14, RZ ;  /* 0x8000000eff0b7210 */ /* 0x000fe20007f1e0ff */
[----:B------:R-:W-:Y:S01]  /*4c40*/  FMUL R13, R8, UR4 ;  /* 0x00000004080d7c20 */ /* 0x000fe20008400000 */
[----:B------:R-:W-:Y:S01]  /*4c50*/  ULDC UR4, c[0x0][0x154] ;  /* 0x0000550000047ab9 */ /* 0x000fe20000000800 */
[----:B------:R-:W1:Y:S02]  /*4c60*/  LDC.64 R26, c[0x0][0x640] ;  /* 0x00019000ff1a7b82 */ /* 0x000e640000000a00 */
[----:B------:R-:W-:-:S02]  /*4c70*/  IMAD.X R7, RZ, RZ, ~R7, P0 ;  /* 0x000000ffff077224 */ /* 0x000fc400000e0e07 */
[----:B------:R-:W2:Y:S01]  /*4c80*/  F2I.U32.TRUNC.NTZ R13, R13 ;  /* 0x0000000d000d7305 */ /* 0x000ea2000020f000 */
[----:B------:R-:W-:-:S03]  /*4c90*/  IMAD.WIDE.U32 R8, R11, R22, R16 ;  /* 0x000000160b087225 */ /* 0x000fc600078e0010 */
[----:B------:R-:W3:Y:S01]  /*4ca0*/  LDC R15, c[0x0][0x144] ;  /* 0x00005100ff0f7b82 */ /* 0x000ee20000000800 */
[----:B------:R-:W-:-:S04]  /*4cb0*/  IMAD R10, R7, R22, RZ ;  /* 0x00000016070a7224 */ /* 0x000fc800078e02ff */
[----:B------:R-:W-:Y:S02]  /*4cc0*/  IMAD R7, R11, R23, R10 ;  /* 0x000000170b077224 */ /* 0x000fe400078e020a */
[----:B------:R-:W-:Y:S01]  /*4cd0*/  IMAD.MOV.U32 R10, RZ, RZ, -0x1 ;  /* 0xffffffffff0a7424 */ /* 0x000fe200078e00ff */
[----:B------:R-:W4:Y:S01]  /*4ce0*/  LDC R20, c[0x0][0x608] ;  /* 0x00018200ff147b82 */ /* 0x000f220000000800 */
[----:B------:R-:W-:Y:S01]  /*4cf0*/  IMAD.IADD R7, R9, 0x1, R7 ;  /* 0x0000000109077824 */ /* 0x000fe200078e0207 */
[----:B------:R-:W-:-:S04]  /*4d00*/  I2FP.F32.U32 R9, R3 ;  /* 0x0000000300097245 */ /* 0x000fc80000201000 */
[-C--:B0-----:R-:W-:Y:S01]  /*4d10*/  SHF.R.U64 R12, R8, R24.reuse, R7 ;  /* 0x00000018080c7219 */ /* 0x081fe20000001207 */
[----:B--2---:R-:W-:Y:S01]  /*4d20*/  IMAD.MOV R8, RZ, RZ, -R13 ;  /* 0x000000ffff087224 */ /* 0x004fe200078e0a0d */
[----:B------:R-:W0:Y:S01]  /*4d30*/  LDC R11, c[0x0][0x658] ;  /* 0x00019600ff0b7b82 */ /* 0x000e220000000800 */
[----:B-1----:R-:W-:Y:S01]  /*4d40*/  ISETP.NE.U32.AND P0, PT, R26, RZ, PT ;  /* 0x000000ff1a00720c */ /* 0x002fe20003f05070 */
[----:B------:R-:W-:Y:S01]  /*4d50*/  FMUL R9, R9, UR4 ;  /* 0x0000000409097c20 */ /* 0x000fe20008400000 */
[----:B------:R-:W-:Y:S02]  /*4d60*/  SHF.R.U32.HI R7, RZ, R24, R7 ;  /* 0x00000018ff077219 */ /* 0x000fe40000011607 */
[----:B------:R-:W-:-:S03]  /*4d70*/  ISETP.NE.AND.EX P0, PT, R27, RZ, PT, P0 ;  /* 0x000000ff1b00720c */ /* 0x000fc60003f05300 */
[----:B------:R-:W1:Y:S01]  /*4d80*/  LDC R22, c[0x0][0x148] ;  /* 0x00005200ff167b82 */ /* 0x000e620000000800 */
[----:B---3--:R-:W-:Y:S02]  /*4d90*/  IMAD R23, R15, R8, R6 ;  /* 0x000000080f177224 */ /* 0x008fe400078e0206 */
[----:B------:R-:W-:-:S05]  /*4da0*/  IMAD.MOV.U32 R8, RZ, RZ, 0x1 ;  /* 0x00000001ff087424 */ /* 0x000fca00078e00ff */
[----:B------:R-:W2:Y:S01]  /*4db0*/  LDC R21, c[0x0][0x600] ;  /* 0x00018000ff157b82 */ /* 0x000ea20000000800 */
[-CC-:B----4-:R-:W-:Y:S02]  /*4dc0*/  SHF.R.U64 R15, R12, R20.reuse, R7.reuse ;  /* 0x000000140c0f7219 */ /* 0x190fe40000001207 */
[----:B------:R-:W-:Y:S02]  /*4dd0*/  SHF.R.U32.HI R6, RZ, R20, R7 ;  /* 0x00000014ff067219 */ /* 0x000fe40000011607 */
[----:B------:R3:W4:Y:S03]  /*4de0*/  F2I.U32.TRUNC.NTZ R20, R9 ;  /* 0x0000000900147305 */ /* 0x000726000020f000 */
[----:B------:R-:W1:Y:S01]  /*4df0*/  LDC R25, c[0x0][0x648] ;  /* 0x00019200ff197b82 */ /* 0x000e620000000800 */
[-C--:B0-----:R-:W-:Y:S02]  /*4e00*/  SHF.R.U64 R19, R15, R11.reuse, R6 ;  /* 0x0000000b0f137219 */ /* 0x081fe40000001206 */
[----:B------:R-:W-:-:S02]  /*4e10*/  SHF.L.U32 R10, R10, R11, RZ ;  /* 0x0000000b0a0a7219 */ /* 0x000fc400000006ff */
[-C--:B------:R-:W-:Y:S01]  /*4e20*/  SHF.R.U32.HI R7, RZ, R11.reuse, R6 ;  /* 0x0000000bff077219 */ /* 0x080fe20000011606 */
[----:B------:R-:W-:Y:S01]  /*4e30*/  IMAD.MOV.U32 R6, RZ, RZ, R19 ;  /* 0x000000ffff067224 */ /* 0x000fe200078e0013 */
[----:B------:R-:W-:Y:S01]  /*4e40*/  SHF.L.U32 R24, R8, R11, RZ ;  /* 0x0000000b08187219 */ /* 0x000fe200000006ff */
[----:B------:R-:W0:Y:S01]  /*4e50*/  LDC R28, c[0x0][0x638] ;  /* 0x00018e00ff1c7b82 */ /* 0x000e220000000800 */
[----:B------:R-:W-:-:S07]  /*4e60*/  LOP3.LUT R30, RZ, R10, RZ, 0x33, !PT ;  /* 0x0000000aff1e7212 */ /* 0x000fce00078e33ff */
[----:B------:R-:W0:Y:S01]  /*4e70*/  LDC R29, c[0x0][0x610] ;  /* 0x00018400ff1d7b82 */ /* 0x000e220000000800 */
[----:B---34-:R-:W-:Y:S05]  /*4e80*/  @!P0 BRA `(.L_x_97) ;  /* 0x0000000000288947 */ /* 0x018fea0003800000 */
[----:B------:R-:W3:Y:S02]  /*4e90*/  LDC R6, c[0x0][0x64c] ;  /* 0x00019300ff067b82 */ /* 0x000ee40000000800 */
[----:B---3--:R-:W-:-:S05]  /*4ea0*/  IADD3 R11, P0, R19, R6, RZ ;  /* 0x00000006130b7210 */ /* 0x008fca0007f1e0ff */
        /* <DEDUP_REMOVED lines=8> */
.L_x_97:
[----:B------:R-:W-:Y:S01]  /*4f30*/  ISETP.NE.AND P0, PT, R2, 0x1, PT ;  /* 0x000000010200780c */ /* 0x000fe20003f05270 */
[----:B--2---:R-:W-:Y:S01]  /*4f40*/  VIADD R9, R21, 0xffffffff ;  /* 0xffffffff15097836 */ /* 0x004fe20000000000 */
[----:B-1----:R-:W-:Y:S01]  /*4f50*/  SHF.R.U64 R7, R6, R25, R7 ;  /* 0x0000001906077219 */ /* 0x002fe20000001207 */
[----:B------:R-:W-:Y:S01]  /*4f60*/  IMAD.MOV R20, RZ, RZ, -R20 ;  /* 0x000000ffff147224 */ /* 0x000fe200078e0a14 */
[----:B------:R-:W-:Y:S02]  /*4f70*/  LOP3.LUT R6, R15, R30, RZ, 0xc0, !PT ;  /* 0x0000001e0f067212 */ /* 0x000fe400078ec0ff */
[----:B------:R-:W-:Y:S01]  /*4f80*/  LOP3.LUT R12, R12, R9, RZ, 0xc0, !PT ;  /* 0x000000090c0c7212 */ /* 0x000fe200078ec0ff */
[----:B------:R-:W-:Y:S02]  /*4f90*/  IMAD.MOV R8, RZ, RZ, -R7 ;  /* 0x000000ffff087224 */ /* 0x000fe400078e0a07 */
[----:B------:R-:W-:Y:S02]  /*4fa0*/  IMAD R6, R24, R7, R6 ;  /* 0x0000000718067224 */ /* 0x000fe400078e0206 */
[----:B------:R-:W-:-:S02]  /*4fb0*/  IMAD.MOV.U32 R9, RZ, RZ, 0x1 ;  /* 0x00000001ff097424 */ /* 0x000fc400078e00ff */
[----:B------:R-:W-:Y:S02]  /*4fc0*/  @P0 IMAD R23, R22, R20, R3 ;  /* 0x0000001416170224 */ /* 0x000fe400078e0203 */
[----:B0-----:R-:W-:Y:S02]  /*4fd0*/  IMAD R3, R8, R28, R19 ;  /* 0x0000001c08037224 */ /* 0x001fe400078e0213 */
[----:B------:R-:W-:Y:S02]  /*4fe0*/  IMAD R13, R6, R29, R23 ;  /* 0x0000001d060d7224 */ /* 0x000fe400078e0217 */
[----:B------:R-:W-:Y:S02]  /*4ff0*/  IMAD R6, R3, R21, R12 ;  /* 0x0000001503067224 */ /* 0x000fe400078e020c */
[----:B------:R-:W-:-:S03]  /*5000*/  IMAD.MOV.U32 R8, RZ, RZ, R14 ;  /* 0x000000ffff087224 */ /* 0x000fc600078e000e */
[----:B------:R-:W-:Y:S02]  /*5010*/  SEL R20, R6, R13, !P0 ;  /* 0x0000000d06147207 */ /* 0x000fe40004000000 */
[----:B------:R-:W-:-:S07]  /*5020*/  SEL R13, R13, R6, !P0 ;  /* 0x000000060d0d7207 */ /* 0x000fce0004000000 */
.L_x_95:
[----:B------:R-:W-:-:S08]  /*5030*/  NOP ;  /* 0x0000000000007918 */ /* 0x000fd00000000000 */
[----:B------:R-:W0:-:S00]  /*5040*/  USETMAXREG.DEALLOC.CTAPOOL 0x28 ;  /* 0x00000028000079c8 */ /* 0x000e0000080e0500 */
[----:B0-----:R-:W-:-:S13]  /*5050*/  ISETP.NE.AND P0, PT, R0, RZ, PT ;  /* 0x000000ff0000720c */ /* 0x001fda0003f05270 */
[----:B------:R-:W-:Y:S05]  /*5060*/  @P0 EXIT ;  /* 0x000000000000094d */ /* 0x000fea0003800000 */
[----:B------:R-:W-:Y:S01]  /*5070*/  LOP3.LUT P0, RZ, R9, 0xff, RZ, 0xc0, !PT ;  /* 0x000000ff09ff7812 */ /* 0x000fe2000780c0ff */
[----:B------:R-:W-:Y:S02]  /*5080*/  IMAD.MOV.U32 R0, RZ, RZ, 0x1 ;  /* 0x00000001ff007424 */ /* 0x000fe400078e00ff */
[----:B------:R-:W-:-:S10]  /*5090*/  IMAD.MOV.U32 R3, RZ, RZ, RZ ;  /* 0x000000ffff037224 */ /* 0x000fd400078e00ff */
[----:B------:R-:W-:Y:S05]  /*50a0*/  @!P0 BRA `(.L_x_98) ;  /* 0x0000000c00388947 */ /* 0x000fea0003800000 */
[----:B------:R-:W0:Y:S01]  /*50b0*/  LDC R0, c[0x0][0x28c] ;  /* 0x0000a300ff007b82 */ /* 0x000e220000000800 */
[----:B------:R-:W-:Y:S01]  /*50c0*/  LOP3.LUT P0, RZ, R4, 0x1f, RZ, 0xc0, !PT ;  /* 0x0000001f04ff7812 */ /* 0x000fe2000780c0ff */
[----:B------:R-:W-:Y:S01]  /*50d0*/  ULDC UR5, c[0x0][0x658] ;  /* 0x0001960000057ab9 */ /* 0x000fe20000000800 */
[----:B------:R-:W-:Y:S01]  /*50e0*/  UMOV UR6, 0xffffffff ;  /* 0xffffffff00067882 */ /* 0x000fe20000000000 */
[----:B------:R-:W-:Y:S01]  /*50f0*/  BSSY B0, `(.L_x_98) ;  /* 0x00000c9000007945 */ /* 0x000fe20003800000 */
[----:B------:R-:W-:Y:S01]  /*5100*/  USHF.L.U32 UR6, UR6, UR5, URZ ;  /* 0x0000000506067299 */ /* 0x000fe2000800063f */
[C---:B------:R-:W-:Y:S01]  /*5110*/  ISETP.NE.AND P2, PT, R5.reuse, RZ, PT ;  /* 0x000000ff0500720c */ /* 0x040fe20003f45270 */
[----:B------:R-:W-:Y:S01]  /*5120*/  IMAD.MOV.U32 R11, RZ, RZ, 0x1 ;  /* 0x00000001ff0b7424 */ /* 0x000fe200078e00ff */
[----:B------:R-:W-:Y:S01]  /*5130*/  ISETP.NE.OR P0, PT, R5, RZ, !P0 ;  /* 0x000000ff0500720c */ /* 0x000fe20004705670 */
[----:B------:R-:W-:Y:S01]  /*5140*/  ULDC UR4, c[0x0][0x600] ;  /* 0x0001800000047ab9 */ /* 0x000fe20000000800 */
[----:B------:R-:W-:Y:S01]  /*5150*/  LOP3.LUT R19, R18, 0x2, RZ, 0xfc, !PT ;  /* 0x0000000212137812 */ /* 0x000fe200078efcff */
[----:B------:R-:W-:Y:S01]  /*5160*/  UMOV UR7, 0x1 ;  /* 0x0000000100077882 */ /* 0x000fe20000000000 */
[----:B------:R-:W-:-:S02]  /*5170*/  UIADD3 UR16, UR4, -0x1, URZ ;  /* 0xffffffff04107890 */ /* 0x000fc4000fffe03f */
[----:B------:R-:W-:Y:S02]  /*5180*/  USHF.L.U32 UR18, UR7, UR5, URZ ;  /* 0x0000000507127299 */ /* 0x000fe4000800063f */
[----:B------:R-:W-:Y:S01]  /*5190*/  ULOP3.LUT UR17, URZ, UR6, URZ, 0x33, !UPT ;  /* 0x000000063f117292 */ /* 0x000fe2000f8e333f */
[----:B------:R-:W-:Y:S01]  /*51a0*/  ULDC.64 UR22, c[0x0][0x198] ;  /* 0x0000660000167ab9 */ /* 0x000fe20000000a00 */
[----:B0-----:R-:W-:-:S05]  /*51b0*/  VIADD R0, R0, 0x7f ;  /* 0x0000007f00007836 */ /* 0x001fca0000000000 */
[----:B------:R-:W-:-:S04]  /*51c0*/  SHF.R.S32.HI R3, RZ, 0x1f, R0 ;  /* 0x0000001fff037819 */ /* 0x000fc80000011400 */
[----:B------:R-:W-:Y:S01]  /*51d0*/  LEA.HI R3, R3, R0, RZ, 0x7 ;  /* 0x0000000003037211 */ /* 0x000fe200078f38ff */
[----:B------:R-:W-:-:S03]  /*51e0*/  IMAD.MOV.U32 R0, RZ, RZ, 0x1 ;  /* 0x00000001ff007424 */ /* 0x000fc600078e00ff */
[----:B------:R-:W-:Y:S01]  /*51f0*/  SHF.R.S32.HI R12, RZ, 0x7, R3 ;  /* 0x00000007ff0c7819 */ /* 0x000fe20000011403 */
[----:B------:R-:W-:-:S04]  /*5200*/  IMAD.MOV.U32 R3, RZ, RZ, RZ ;  /* 0x000000ffff037224 */ /* 0x000fc800078e00ff */
[----:B------:R-:W-:-:S07]  /*5210*/  VIADD R10, R12, 0x1 ;  /* 0x000000010c0a7836 */ /* 0x000fce0000000000 */
.L_x_110:
[----:B------:R-:W-:-:S03]  /*5220*/  UMOV UR4, 0xffffffff ;  /* 0xffffffff00047882 */ /* 0x000fc60000000000 */
[----:B------:R-:W-:Y:S05]  /*5230*/  BRA.DIV UR4, `(.L_x_99) ;  /* 0x0000000e04c07947 */ /* 0x000fea000b800000 */
[----:B------:R-:W-:-:S13]  /*5240*/  ELECT P6, URZ, PT ;  /* 0x00000000003f782f */ /* 0x000fda00038c0000 */
.L_x_121:
[----:B------:R-:W-:Y:S04]  /*5250*/  BSSY B1, `(.L_x_100) ;  /* 0x000003f000017945 */ /* 0x000fe80003800000 */
[----:B------:R-:W-:Y:S05]  /*5260*/  @!P6 BRA `(.L_x_101) ;  /* 0x0000000000f4e947 */ /* 0x000fea0003800000 */
[----:B------:R-:W0:Y:S02]  /*5270*/  LDC R4, c[0x0][0x28c] ;  /* 0x0000a300ff047b82 */ /* 0x000e240000000800 */
[----:B0-----:R-:W-:-:S13]  /*5280*/  ISETP.GE.AND P1, PT, R4, 0x1, PT ;  /* 0x000000010400780c */ /* 0x001fda0003f26270 */
[----:B------:R-:W-:Y:S05]  /*5290*/  @!P1 BRA `(.L_x_101) ;  /* 0x0000000000e89947 */ /* 0x000fea0003800000 */
[----:B------:R-:W-:Y:S02]  /*52a0*/  IMAD.SHL.U32 R13, R13, 0x80, RZ ;  /* 0x000000800d0d7824 */ /* 0x000fe400078e00ff */
[----:B------:R-:W-:Y:S02]  /*52b0*/  IMAD.SHL.U32 R20, R20, 0x40, RZ ;  /* 0x0000004014147824 */ /* 0x000fe400078e00ff */
[----:B------:R-:W-:Y:S02]  /*52c0*/  IMAD.MOV.U32 R21, RZ, RZ, RZ ;  /* 0x000000ffff157224 */ /* 0x000fe400078e00ff */
[----:B------:R-:W-:Y:S02]  /*52d0*/  IMAD.MOV.U32 R4, RZ, RZ, R10 ;  /* 0x000000ffff047224 */ /* 0x000fe400078e000a */
[----:B------:R-:W-:Y:S02]  /*52e0*/  IMAD.MOV.U32 R5, RZ, RZ, R0 ;  /* 0x000000ffff057224 */ /* 0x000fe400078e0000 */
[----:B------:R-:W-:-:S02]  /*52f0*/  IMAD.MOV.U32 R6, RZ, RZ, R3 ;  /* 0x000000ffff067224 */ /* 0x000fc400078e0003 */
[----:B------:R-:W-:-:S07]  /*5300*/  VIADD R22, R13, 0x40 ;  /* 0x000000400d167836 */ /* 0x000fce0000000000 */
.L_x_105:
[----:B------:R-:W0:Y:S01]  /*5310*/  S2R R14, SR_CgaCtaId ;  /* 0x00000000000e7919 */ /* 0x000e220000008800 */
[----:B------:R-:W-:Y:S01]  /*5320*/  MOV R7, 0x400 ;  /* 0x0000040000077802 */ /* 0x000fe20000000f00 */
[----:B------:R-:W1:Y:S03]  /*5330*/  @!P2 LDC R9, c[0x0][0x500] ;  /* 0x00014000ff09ab82 */ /* 0x000e660000000800 */
[----:B0-----:R-:W-:Y:S02]  /*5340*/  LEA R15, R14, R7, 0x18 ;  /* 0x000000070e0f7211 */ /* 0x001fe400078ec0ff */
[----:B------:R-:W-:-:S03]  /*5350*/  SHF.L.U32 R7, R5, 0x1f, RZ ;  /* 0x0000001f05077819 */ /* 0x000fc600000006ff */
[----:B------:R-:W-:-:S04]  /*5360*/  IMAD R14, R6, 0x8, R15 ;  /* 0x00000008060e7824 */ /* 0x000fc800078e020f */
[----:B------:R-:W0:Y:S02]  /*5370*/  SYNCS.PHASECHK.TRANS64.TRYWAIT P1, [R14+URZ+0x20], R7 ;  /* 0x000020070e0075a7 */ /* 0x000e24000802017f */
[----:B01----:R-:W-:Y:S05]  /*5380*/  @!P1 BRA `(.L_x_102) ;  /* 0x0000000c008c9947 */ /* 0x003fea0003800000 */
.L_x_122:
[----:B0-----:R-:W-:Y:S01]  /*5390*/  PRMT R7, R19, 0x9910, RZ ;  /* 0x0000991013077816 */ /* 0x001fe200000000ff */
[----:B------:R0:W-:Y:S03]  /*53a0*/  @!P2 SYNCS.ARRIVE.TRANS64 RZ, [R14+URZ], R9 ;  /* 0x000000090effa9a7 */ /* 0x0001e6000800003f */
[----:B------:R-:W-:-:S13]  /*53b0*/  ISETP.NE.AND P1, PT, R7, 0x2, PT ;  /* 0x000000020700780c */ /* 0x000fda0003f25270 */
[----:B0-----:R-:W-:Y:S05]  /*53c0*/  @P1 BRA `(.L_x_103) ;  /* 0x0000000000041947 */ /* 0x001fea0003800000 */
[----:B------:R-:W-:Y:S01]  /*53d0*/  BPT.TRAP 0x1 ;  /* 0x000000040000795c */ /* 0x000fe20000300000 */
.L_x_103:
[----:B------:R-:W-:Y:S05]  /*53e0*/  @P0 BRA `(.L_x_104) ;  /* 0x0000000000040947 */ /* 0x000fea0003800000 */
[----:B------:R-:W-:Y:S01]  /*53f0*/  BPT.TRAP 0x1 ;  /* 0x000000040000795c */ /* 0x000fe20000300000 */
.L_x_104:
[C-C-:B------:R-:W-:Y:S01]  /*5400*/  IMAD R7, R6.reuse, 0x8000, R15.reuse ;  /* 0x0000800006077824 */ /* 0x140fe200078e020f */
[----:B------:R-:W-:Y:S01]  /*5410*/  R2UR UR10, R13 ;  /* 0x000000000d0a72ca */ /* 0x000fe200000e0000 */
[----:B------:R-:W-:Y:S01]  /*5420*/  IMAD R15, R6, 0x4000, R15 ;  /* 0x00004000060f7824 */ /* 0x000fe200078e020f */
[----:B------:R-:W-:Y:S01]  /*5430*/  R2UR UR9, R14 ;  /* 0x000000000e0972ca */ /* 0x000fe200000e0000 */
[----:B------:R-:W-:Y:S01]  /*5440*/  UIADD3 UR4, UP0, UR22, 0xf0, URZ ;  /* 0x000000f016047890 */ /* 0x000fe2000ff1e03f */
[----:B------:R-:W-:Y:S01]  /*5450*/  R2UR UR8, R7 ;  /* 0x00000000070872ca */ /* 0x000fe200000e0000 */
[----:B------:R-:W-:Y:S01]  /*5460*/  VIADD R4, R4, 0xffffffff ;  /* 0xffffffff04047836 */ /* 0x000fe20000000000 */
[----:B------:R-:W-:Y:S01]  /*5470*/  R2UR UR13, R15 ;  /* 0x000000000f0d72ca */ /* 0x000fe200000e0000 */
[----:B------:R-:W-:Y:S01]  /*5480*/  UIADD3.X UR5, URZ, UR23, URZ, UP0, !UPT ;  /* 0x000000173f057290 */ /* 0x000fe200087fe43f */
[C---:B------:R-:W-:Y:S01]  /*5490*/  R2UR UR11, R21.reuse ;  /* 0x00000000150b72ca */ /* 0x040fe200000e0000 */
[----:B------:R-:W-:Y:S01]  /*54a0*/  UIADD3 UR24, UP1, UR22, 0x1f0, URZ ;  /* 0x000001f016187890 */ /* 0x000fe2000ff3e03f */
[----:B------:R-:W-:Y:S01]  /*54b0*/  R2UR UR12, R8 ;  /* 0x00000000080c72ca */ /* 0x000fe200000e0000 */
[----:B------:R-:W-:Y:S01]  /*54c0*/  VIADD R6, R6, 0x1 ;  /* 0x0000000106067836 */ /* 0x000fe20000000000 */
[----:B------:R-:W-:Y:S01]  /*54d0*/  R2UR UR19, R22 ;  /* 0x00000000161372ca */ /* 0x000fe200000e0000 */
[----:B------:R-:W-:Y:S01]  /*54e0*/  UIADD3.X UR25, URZ, UR23, URZ, UP1, !UPT ;  /* 0x000000173f197290 */ /* 0x000fe20008ffe43f */
[----:B------:R-:W-:Y:S01]  /*54f0*/  R2UR UR20, R20 ;  /* 0x00000000141472ca */ /* 0x000fe200000e0000 */
[----:B------:R-:W-:Y:S01]  /*5500*/  UMOV UR6, 0x0 ;  /* 0x0000000000067882 */ /* 0x000fe20000000000 */
[----:B------:R-:W-:Y:S01]  /*5510*/  ISETP.GT.AND P3, PT, R4, 0x1, PT ;  /* 0x000000010400780c */ /* 0x000fe20003f64270 */
[----:B------:R-:W-:Y:S01]  /*5520*/  UIADD3 UR14, UR8, 0x100, URZ ;  /* 0x00000100080e7890 */ /* 0x000fe2000fffe03f */
[C---:B------:R-:W-:Y:S01]  /*5530*/  ISETP.NE.AND P1, PT, R6.reuse, 0x4, PT ;  /* 0x000000040600780c */ /* 0x040fe20003f25270 */
[----:B------:R-:W-:Y:S01]  /*5540*/  UIADD3 UR15, UR8, 0x4100, URZ ;  /* 0x00004100080f7890 */ /* 0x000fe2000fffe03f */
[----:B------:R-:W-:Y:S01]  /*5550*/  VIADD R21, R21, 0x80 ;  /* 0x0000008015157836 */ /* 0x000fe20000000000 */
[----:B------:R-:W-:Y:S01]  /*5560*/  UIADD3 UR13, UR13, 0x20100, URZ ;  /* 0x000201000d0d7890 */ /* 0x000fe2000fffe03f */
[----:B------:R-:W-:Y:S01]  /*5570*/  SEL R14, RZ, 0x1, P1 ;  /* 0x00000001ff0e7807 */ /* 0x000fe20000800000 */
[----:B------:R-:W-:Y:S01]  /*5580*/  UMOV UR7, 0x10000000 ;  /* 0x1000000000077882 */ /* 0x000fe20000000000 */
[----:B------:R-:W-:Y:S01]  /*5590*/  UMOV UR8, UR14 ;  /* 0x0000000e00087c82 */ /* 0x000fe20008000000 */
[----:B------:R-:W-:Y:S01]  /*55a0*/  SEL R6, R6, RZ, P1 ;  /* 0x000000ff06067207 */ /* 0x000fe20000800000 */
[----:B------:R0:W-:Y:S01]  /*55b0*/  UTMALDG.3D [UR8], [UR4], desc[UR6] ;  /* 0x00000608040075b4 */ /* 0x0001e20008011000 */
[----:B------:R-:W-:Y:S01]  /*55c0*/  LOP3.LUT R5, R5, R14, RZ, 0x3c, !PT ;  /* 0x0000000e05057212 */ /* 0x000fe200078e3cff */
[----:B0-----:R-:W-:Y:S01]  /*55d0*/  UMOV UR8, UR15 ;  /* 0x0000000f00087c82 */ /* 0x001fe20008000000 */
[----:B------:R-:W-:-:S02]  /*55e0*/  UMOV UR10, UR19 ;  /* 0x00000013000a7c82 */ /* 0x000fc40008000000 */
[----:B------:R0:W-:Y:S02]  /*55f0*/  UTMALDG.3D [UR8], [UR4], desc[UR6] ;  /* 0x00000608040075b4 */ /* 0x0001e40008011000 */
[----:B0-----:R-:W-:Y:S01]  /*5600*/  UMOV UR8, UR13 ;  /* 0x0000000d00087c82 */ /* 0x001fe20008000000 */
[----:B------:R-:W-:Y:S02]  /*5610*/  UMOV UR10, UR20 ;  /* 0x00000014000a7c82 */ /* 0x000fe40008000000 */
[----:B------:R0:W-:Y:S02]  /*5620*/  UTMALDG.3D [UR8], [UR24], desc[UR6] ;  /* 0x00000608180075b4 */ /* 0x0001e40008011000 */
[----:B0-----:R-:W-:Y:S05]  /*5630*/  @P3 BRA `(.L_x_105) ;  /* 0xfffffffc00343947 */ /* 0x001fea000383ffff */
.L_x_101:
[----:B------:R-:W-:Y:S05]  /*5640*/  BSYNC B1 ;  /* 0x0000000000017941 */ /* 0x000fea0003800000 */
.L_x_100:
[----:B------:R-:W-:Y:S01]  /*5650*/  LOP3.LUT P3, RZ, R11, 0xff, RZ, 0xc0, !PT ;  /* 0x000000ff0bff7812 */ /* 0x000fe2000786c0ff */
[----:B------:R-:W-:Y:S01]  /*5660*/  IMAD.IADD R3, R12, 0x1, R3 ;  /* 0x000000010c037824 */ /* 0x000fe200078e0203 */
[----:B------:R-:W-:Y:S01]  /*5670*/  IADD3 R16, P4, R16, UR36, RZ ;  /* 0x0000002410107c10 */ /* 0x000fe2000ff9e0ff */
[----:B------:R-:W-:Y:S01]  /*5680*/  ULDC.64 UR4, c[0x0][0x650] ;  /* 0x0001940000047ab9 */ /* 0x000fe20000000a00 */
[----:B------:R-:W-:Y:S01]  /*5690*/  BSSY B1, `(.L_x_106) ;  /* 0x000006c000017945 */ /* 0x000fe20003800000 */
[----:B------:R-:W-:Y:S01]  /*56a0*/  IMAD.MOV.U32 R13, RZ, RZ, -0x1 ;  /* 0xffffffffff0d7424 */ /* 0x000fe200078e00ff */
[----:B------:R-:W-:Y:S01]  /*56b0*/  ISETP.GT.U32.AND P1, PT, R3, 0x3, PT ;  /* 0x000000030300780c */ /* 0x000fe20003f24070 */
[----:B------:R-:W-:Y:S01]  /*56c0*/  IMAD.MOV.U32 R20, RZ, RZ, -0x1 ;  /* 0xffffffffff147424 */ /* 0x000fe200078e00ff */
[----:B------:R-:W-:Y:S01]  /*56d0*/  SHF.R.U32.HI R4, RZ, 0x2, R3 ;  /* 0x00000002ff047819 */ /* 0x000fe20000011603 */
[----:B------:R-:W-:Y:S01]  /*56e0*/  IMAD.MOV.U32 R8, RZ, RZ, -0x1 ;  /* 0xffffffffff087424 */ /* 0x000fe200078e00ff */
[----:B------:R-:W-:-:S02]  /*56f0*/  ISETP.LT.U32.AND P1, PT, R12, 0x4, P1 ;  /* 0x000000040c00780c */ /* 0x000fc40000f21070 */
[----:B------:R-:W-:Y:S01]  /*5700*/  IADD3.X R17, R17, UR42, RZ, P4, !PT ;  /* 0x0000002a11117c10 */ /* 0x000fe2000a7fe4ff */
[----:B------:R-:W0:Y:S01]  /*5710*/  @P3 S2R R6, SR_CgaCtaId ;  /* 0x0000000000063919 */ /* 0x000e220000008800 */
[----:B------:R-:W-:Y:S02]  /*5720*/  @P3 MOV R5, 0x400 ;  /* 0x0000040000053802 */ /* 0x000fe40000000f00 */
[----:B------:R-:W-:Y:S02]  /*5730*/  ISETP.GE.U32.AND P4, PT, R16, UR4, PT ;  /* 0x0000000410007c0c */ /* 0x000fe4000bf86070 */
[----:B------:R-:W-:Y:S02]  /*5740*/  LOP3.LUT R4, R4, 0x1, RZ, 0xc0, !PT ;  /* 0x0000000104047812 */ /* 0x000fe400078ec0ff */
[----:B------:R-:W-:Y:S02]  /*5750*/  LOP3.LUT R3, R3, 0x3, RZ, 0xc0, !PT ;  /* 0x0000000303037812 */ /* 0x000fe400078ec0ff */
[----:B------:R-:W-:-:S02]  /*5760*/  PRMT R11, RZ, 0x7610, R11 ;  /* 0x00007610ff0b7816 */ /* 0x000fc4000000000b */
[----:B0-----:R-:W-:-:S04]  /*5770*/  @P3 LEA R5, R6, R5, 0x18 ;  /* 0x0000000506053211 */ /* 0x001fc800078ec0ff */
[----:B------:R0:W-:Y:S01]  /*5780*/  @P3 SYNCS.ARRIVE.TRANS64.A1T0 RZ, [R5+URZ+0x58], RZ ;  /* 0x000058ff05ff39a7 */ /* 0x0001e2000810003f */
[----:B------:R-:W-:-:S04]  /*5790*/  ISETP.NE.U32.AND P3, PT, R4, 0x1, PT ;  /* 0x000000010400780c */ /* 0x000fc80003f65070 */
[----:B------:R-:W-:Y:S02]  /*57a0*/  ISETP.GT.U32.AND P3, PT, R12, 0x3, !P3 ;  /* 0x000000030c00780c */ /* 0x000fe40005f64070 */
[----:B0-----:R-:W-:Y:S02]  /*57b0*/  SEL R5, RZ, 0x1, !P1 ;  /* 0x00000001ff057807 */ /* 0x001fe40004800000 */
[----:B------:R-:W-:Y:S02]  /*57c0*/  ISETP.GE.U32.AND.EX P1, PT, R17, UR5, PT, P4 ;  /* 0x0000000511007c0c */ /* 0x000fe4000bf26140 */
[----:B------:R-:W-:-:S04]  /*57d0*/  SEL R4, RZ, 0x1, !P3 ;  /* 0x00000001ff047807 */ /* 0x000fc80005800000 */
[----:B------:R-:W-:Y:S02]  /*57e0*/  LOP3.LUT R0, R4, R0, R5, 0x96, !PT ;  /* 0x0000000004007212 */ /* 0x000fe400078e9605 */
[----:B------:R-:W-:-:S05]  /*57f0*/  PRMT R4, RZ, 0x7610, R4 ;  /* 0x00007610ff047816 */ /* 0x000fca0000000004 */
[----:B------:R-:W-:Y:S05]  /*5800*/  @P1 BRA `(.L_x_107) ;  /* 0x0000000400501947 */ /* 0x000fea0003800000 */
[----:B------:R-:W-:Y:S01]  /*5810*/  ULDC.64 UR4, c[0x0][0x628] ;  /* 0x00018a0000047ab9 */ /* 0x000fe20000000a00 */
[----:B------:R-:W0:Y:S01]  /*5820*/  S2R R14, SR_CTAID.X ;  /* 0x00000000000e7919 */ /* 0x000e220000002500 */
[----:B------:R-:W-:Y:S01]  /*5830*/  ISETP.NE.U32.AND P1, PT, RZ, UR4, PT ;  /* 0x00000004ff007c0c */ /* 0x000fe2000bf25070 */
[----:B------:R-:W-:Y:S01]  /*5840*/  ULDC UR7, c[0x0][0x630] ;  /* 0x00018c0000077ab9 */ /* 0x000fe20000000800 */
[----:B------:R-:W-:Y:S01]  /*5850*/  IMAD.MOV.U32 R4, RZ, RZ, R16 ;  /* 0x000000ffff047224 */ /* 0x000fe200078e0010 */
[----:B------:R-:W1:Y:S01]  /*5860*/  S2R R13, SR_CTAID.Y ;  /* 0x00000000000d7919 */ /* 0x000e620000002600 */
[----:B------:R-:W-:Y:S01]  /*5870*/  ISETP.NE.AND.EX P1, PT, RZ, UR5, PT, P1 ;  /* 0x00000005ff007c0c */ /* 0x000fe2000bf25310 */
[----:B------:R-:W-:-:S12]  /*5880*/  IMAD.MOV.U32 R5, RZ, RZ, R17 ;  /* 0x000000ffff057224 */ /* 0x000fd800078e0011 */
[----:B------:R-:W-:Y:S05]  /*5890*/  @!P1 BRA `(.L_x_108) ;  /* 0x0000000000289947 */ /* 0x000fea0003800000 */
[----:B------:R-:W-:Y:S02]  /*58a0*/  ULDC UR6, c[0x0][0x634] ;  /* 0x00018d0000067ab9 */ /* 0x000fe40000000800 */
[----:B------:R-:W-:-:S05]  /*58b0*/  IADD3 R9, P1, R16, UR6, RZ ;  /* 0x0000000610097c10 */ /* 0x000fca000ff3e0ff */
[----:B------:R-:W-:-:S04]  /*58c0*/  IMAD.X R15, RZ, RZ, R17, P1 ;  /* 0x000000ffff0f7224 */ /* 0x000fc800008e0611 */
[----:B------:R-:W-:-:S04]  /*58d0*/  IMAD.WIDE.U32 R6, R15, UR4, RZ ;  /* 0x000000040f067c25 */ /* 0x000fc8000f8e00ff */
[----:B------:R-:W-:-:S04]  /*58e0*/  IMAD.WIDE.U32 R6, P1, R9, UR5, R6 ;  /* 0x0000000509067c25 */ /* 0x000fc8000f820006 */
[----:B------:R-:W-:-:S04]  /*58f0*/  IMAD.WIDE.U32 R8, R9, UR4, RZ ;  /* 0x0000000409087c25 */ /* 0x000fc8000f8e00ff */
[----:B------:R-:W-:Y:S01]  /*5900*/  IMAD.X R5, RZ, RZ, RZ, P1 ;  /* 0x000000ffff057224 */ /* 0x000fe200008e06ff */
[----:B------:R-:W-:Y:S01]  /*5910*/  IADD3 RZ, P1, R9, R6, RZ ;  /* 0x0000000609ff7210 */ /* 0x000fe20007f3e0ff */
[----:B------:R-:W-:-:S04]  /*5920*/  IMAD.MOV.U32 R4, RZ, RZ, R7 ;  /* 0x000000ffff047224 */ /* 0x000fc800078e0007 */
[----:B------:R-:W-:-:S08]  /*5930*/  IMAD.WIDE.U32.X R4, R15, UR5, R4, P1 ;  /* 0x000000050f047c25 */ /* 0x000fd000088e0404 */
.L_x_108:
[--C-:B------:R-:W-:Y:S01]  /*5940*/  SHF.R.U64 R8, R4, UR7, R5.reuse ;  /* 0x0000000704087c19 */ /* 0x100fe20008001205 */
[----:B------:R-:W-:Y:S01]  /*5950*/  ULDC.64 UR4, c[0x0][0x620] ;  /* 0x0001880000047ab9 */ /* 0x000fe20000000a00 */
[----:B------:R-:W-:Y:S01]  /*5960*/  SHF.R.U32.HI R4, RZ, UR7, R5 ;  /* 0x00000007ff047c19 */ /* 0x000fe20008011605 */
[----:B------:R-:W2:Y:S01]  /*5970*/  LDC R25, c[0x0][0x144] ;  /* 0x00005100ff197b82 */ /* 0x000ea20000000800 */
[----:B------:R-:W-:Y:S01]  /*5980*/  IADD3 R7, P1, RZ, -R8, RZ ;  /* 0x80000008ff077210 */ /* 0x000fe20007f3e0ff */
[----:B------:R-:W-:Y:S01]  /*5990*/  ULDC.64 UR8, c[0x0][0x640] ;  /* 0x0001900000087ab9 */ /* 0x000fe20000000a00 */
[----:B0-----:R-:W-:Y:S01]  /*59a0*/  I2FP.F32.U32 R9, R14 ;  /* 0x0000000e00097245 */ /* 0x001fe20000201000 */
[----:B------:R-:W-:Y:S02]  /*59b0*/  ULDC UR6, c[0x0][0x608] ;  /* 0x0001820000067ab9 */ /* 0x000fe40000000800 */
[----:B------:R-:W-:Y:S01]  /*59c0*/  IMAD.X R4, RZ, RZ, ~R4, P1 ;  /* 0x000000ffff047224 */ /* 0x000fe200008e0e04 */
[----:B------:R-:W-:Y:S01]  /*59d0*/  ISETP.NE.U32.AND P1, PT, RZ, UR8, PT ;  /* 0x00000008ff007c0c */ /* 0x000fe2000bf25070 */
[----:B------:R-:W0:Y:S02]  /*59e0*/  LDC R20, c[0x0][0x148] ;  /* 0x00005200ff147b82 */ /* 0x000e240000000800 */
[----:B------:R-:W-:Y:S01]  /*59f0*/  IMAD R6, R4, UR4, RZ ;  /* 0x0000000404067c24 */ /* 0x000fe2000f8e02ff */
[----:B------:R-:W-:Y:S01]  /*5a00*/  ISETP.NE.AND.EX P1, PT, RZ, UR9, PT, P1 ;  /* 0x00000009ff007c0c */ /* 0x000fe2000bf25310 */
[----:B------:R-:W-:Y:S01]  /*5a10*/  IMAD.WIDE.U32 R4, R7, UR4, R16 ;  /* 0x0000000407047c25 */ /* 0x000fe2000f8e0010 */
[----:B------:R-:W-:-:S03]  /*5a20*/  ULDC UR4, c[0x0][0x150] ;  /* 0x0000540000047ab9 */ /* 0x000fc60000000800 */
[----:B------:R-:W-:Y:S02]  /*5a30*/  IMAD R7, R7, UR5, R6 ;  /* 0x0000000507077c24 */ /* 0x000fe4000f8e0206 */
[----:B------:R-:W-:Y:S01]  /*5a40*/  FMUL R6, R9, UR4 ;  /* 0x0000000409067c20 */ /* 0x000fe20008400000 */
[----:B------:R-:W-:Y:S01]  /*5a50*/  ULDC UR4, c[0x0][0x618] ;  /* 0x0001860000047ab9 */ /* 0x000fe20000000800 */
[----:B------:R-:W-:Y:S01]  /*5a60*/  ULDC UR5, c[0x0][0x154] ;  /* 0x0000550000057ab9 */ /* 0x000fe20000000800 */
[----:B------:R-:W-:-:S03]  /*5a70*/  IMAD.IADD R5, R5, 0x1, R7 ;  /* 0x0000000105057824 */ /* 0x000fc600078e0207 */
[----:B------:R-:W3:Y:S02]  /*5a80*/  F2I.U32.TRUNC.NTZ R6, R6 ;  /* 0x0000000600067305 */ /* 0x000ee4000020f000 */
[----:B------:R-:W-:Y:S02]  /*5a90*/  SHF.R.U64 R9, R4, UR4, R5 ;  /* 0x0000000404097c19 */ /* 0x000fe40008001205 */
[----:B-1----:R-:W-:-:S05]  /*5aa0*/  I2FP.F32.U32 R4, R13 ;  /* 0x0000000d00047245 */ /* 0x002fca0000201000 */
[----:B------:R-:W-:Y:S01]  /*5ab0*/  FMUL R22, R4, UR5 ;  /* 0x0000000504167c20 */ /* 0x000fe20008400000 */
[----:B------:R-:W-:Y:S01]  /*5ac0*/  SHF.R.U32.HI R4, RZ, UR4, R5 ;  /* 0x00000004ff047c19 */ /* 0x000fe20008011605 */
[----:B------:R-:W-:-:S03]  /*5ad0*/  ULDC UR4, c[0x0][0x658] ;  /* 0x0001960000047ab9 */ /* 0x000fc60000000800 */
[--C-:B------:R-:W-:Y:S01]  /*5ae0*/  SHF.R.U64 R21, R9, UR6, R4.reuse ;  /* 0x0000000609157c19 */ /* 0x100fe20008001204 */
[----:B------:R-:W1:Y:S01]  /*5af0*/  F2I.U32.TRUNC.NTZ R22, R22 ;  /* 0x0000001600167305 */ /* 0x000e62000020f000 */
[----:B------:R-:W-:Y:S01]  /*5b00*/  SHF.R.U32.HI R4, RZ, UR6, R4 ;  /* 0x00000006ff047c19 */ /* 0x000fe20008011604 */
[----:B---3--:R-:W-:-:S03]  /*5b10*/  IMAD.MOV R6, RZ, RZ, -R6 ;  /* 0x000000ffff067224 */ /* 0x008fc600078e0a06 */
[----:B------:R-:W-:Y:S01]  /*5b20*/  SHF.R.U64 R15, R21, UR4, R4 ;  /* 0x00000004150f7c19 */ /* 0x000fe20008001204 */
[----:B--2---:R-:W-:Y:S01]  /*5b30*/  IMAD R14, R25, R6, R14 ;  /* 0x00000006190e7224 */ /* 0x004fe200078e020e */
[----:B------:R-:W-:-:S03]  /*5b40*/  SHF.R.U32.HI R23, RZ, UR4, R4 ;  /* 0x00000004ff177c19 */ /* 0x000fc60008011604 */
[----:B------:R-:W-:Y:S02]  /*5b50*/  IMAD.MOV.U32 R4, RZ, RZ, R15 ;  /* 0x000000ffff047224 */ /* 0x000fe400078e000f */
[----:B------:R-:W-:Y:S01]  /*5b60*/  IMAD.MOV.U32 R5, RZ, RZ, R23 ;  /* 0x000000ffff057224 */ /* 0x000fe200078e0017 */
[----:B-1----:R-:W-:Y:S06]  /*5b70*/  @!P1 BRA `(.L_x_109) ;  /* 0x0000000000289947 */ /* 0x002fec0003800000 */
[----:B------:R-:W-:Y:S02]  /*5b80*/  ULDC UR4, c[0x0][0x64c] ;  /* 0x0001930000047ab9 */ /* 0x000fe40000000800 */
[----:B------:R-:W-:-:S05]  /*5b90*/  IADD3 R5, P1, R15, UR4, RZ ;  /* 0x000000040f057c10 */ /* 0x000fca000ff3e0ff */
[----:B------:R-:W-:-:S04]  /*5ba0*/  IMAD.X R23, RZ, RZ, R23, P1 ;  /* 0x000000ffff177224 */ /* 0x000fc800008e0617 */
[----:B------:R-:W-:-:S04]  /*5bb0*/  IMAD.WIDE.U32 R6, R23, UR8, RZ ;  /* 0x0000000817067c25 */ /* 0x000fc8000f8e00ff */
[----:B------:R-:W-:-:S04]  /*5bc0*/  IMAD.WIDE.U32 R6, P1, R5, UR9, R6 ;  /* 0x0000000905067c25 */ /* 0x000fc8000f820006 */
[----:B------:R-:W-:-:S04]  /*5bd0*/  IMAD.WIDE.U32 R4, R5, UR8, RZ ;  /* 0x0000000805047c25 */ /* 0x000fc8000f8e00ff */
[----:B------:R-:W-:Y:S01]  /*5be0*/  IMAD.MOV.U32 R4, RZ, RZ, R7 ;  /* 0x000000ffff047224 */ /* 0x000fe200078e0007 */
[----:B------:R-:W-:Y:S01]  /*5bf0*/  IADD3 RZ, P3, R5, R6, RZ ;  /* 0x0000000605ff7210 */ /* 0x000fe20007f7e0ff */
[----:B------:R-:W-:-:S04]  /*5c00*/  IMAD.X R5, RZ, RZ, RZ, P1 ;  /* 0x000000ffff057224 */ /* 0x000fc800008e06ff */
[----:B------:R-:W-:-:S08]  /*5c10*/  IMAD.WIDE.U32.X R4, R23, UR9, R4, P3 ;  /* 0x0000000917047c25 */ /* 0x000fd000098e0404 */
.L_x_109:
[----:B------:R-:W-:Y:S01]  /*5c20*/  ISETP.NE.AND P1, PT, R2, 0x1, PT ;  /* 0x000000010200780c */ /* 0x000fe20003f25270 */
[----:B------:R-:W-:Y:S01]  /*5c30*/  ULDC UR4, c[0x0][0x648] ;  /* 0x0001920000047ab9 */ /* 0x000fe20000000800 */
[----:B------:R-:W-:Y:S01]  /*5c40*/  LOP3.LUT R21, R21, UR17, RZ, 0xc0, !PT ;  /* 0x0000001115157c12 */ /* 0x000fe2000f8ec0ff */
[----:B------:R-:W-:Y:S01]  /*5c50*/  IMAD.MOV R22, RZ, RZ, -R22 ;  /* 0x000000ffff167224 */ /* 0x000fe200078e0a16 */
[----:B------:R-:W-:Y:S01]  /*5c60*/  SHF.R.U64 R4, R4, UR4, R5 ;  /* 0x0000000404047c19 */ /* 0x000fe20008001205 */
[----:B------:R-:W-:Y:S01]  /*5c70*/  ULDC UR4, c[0x0][0x638] ;  /* 0x00018e0000047ab9 */ /* 0x000fe20000000800 */
[----:B------:R-:W-:Y:S01]  /*5c80*/  ULDC UR5, c[0x0][0x610] ;  /* 0x0001840000057ab9 */ /* 0x000fe20000000800 */
[----:B------:R-:W-:Y:S02]  /*5c90*/  IMAD.MOV.U32 R5, RZ, RZ, 0x1 ;  /* 0x00000001ff057424 */ /* 0x000fe400078e00ff */
[----:B------:R-:W-:Y:S02]  /*5ca0*/  IMAD.MOV R6, RZ, RZ, -R4 ;  /* 0x000000ffff067224 */ /* 0x000fe400078e0a04 */
[----:B------:R-:W-:Y:S01]  /*5cb0*/  IMAD R21, R4, UR18, R21 ;  /* 0x0000001204157c24 */ /* 0x000fe2000f8e0215 */
[----:B------:R-:W-:Y:S01]  /*5cc0*/  LOP3.LUT R4, R9, UR16, RZ, 0xc0, !PT ;  /* 0x0000001009047c12 */ /* 0x000fe2000f8ec0ff */
[----:B0-----:R-:W-:-:S02]  /*5cd0*/  @P1 IMAD R14, R20, R22, R13 ;  /* 0x00000016140e1224 */ /* 0x001fc400078e020d */
[----:B------:R-:W-:Y:S01]  /*5ce0*/  IMAD R15, R6, UR4, R15 ;  /* 0x00000004060f7c24 */ /* 0x000fe2000f8e020f */
[----:B------:R-:W-:Y:S01]  /*5cf0*/  ULDC UR4, c[0x0][0x600] ;  /* 0x0001800000047ab9 */ /* 0x000fe20000000800 */
[----:B------:R-:W-:Y:S02]  /*5d00*/  IMAD R14, R21, UR5, R14 ;  /* 0x00000005150e7c24 */ /* 0x000fe4000f8e020e */
[--C-:B------:R-:W-:Y:S01]  /*5d10*/  IMAD R15, R15, UR4, R4.reuse ;  /* 0x000000040f0f7c24 */ /* 0x100fe2000f8e0204 */
[----:B------:R-:W-:-:S04]  /*5d20*/  PRMT R4, R5, 0x7610, R4 ;  /* 0x0000761005047816 */ /* 0x000fc80000000004 */
[----:B------:R-:W-:Y:S02]  /*5d30*/  SEL R20, R15, R14, !P1 ;  /* 0x0000000e0f147207 */ /* 0x000fe40004800000 */
[----:B------:R-:W-:-:S07]  /*5d40*/  SEL R13, R14, R15, !P1 ;  /* 0x0000000f0e0d7207 */ /* 0x000fce0004800000 */
.L_x_107:
[----:B------:R-:W-:Y:S05]  /*5d50*/  BSYNC B1 ;  /* 0x0000000000017941 */ /* 0x000fea0003800000 */
.L_x_106:
[----:B------:R-:W-:-:S13]  /*5d60*/  LOP3.LUT P1, RZ, R4, 0xff, RZ, 0xc0, !PT ;  /* 0x000000ff04ff7812 */ /* 0x000fda000782c0ff */
[----:B------:R-:W-:Y:S05]  /*5d70*/  @P1 BRA `(.L_x_110) ;  /* 0xfffffff400281947 */ /* 0x000fea000383ffff */
[----:B------:R-:W-:Y:S05]  /*5d80*/  BSYNC B0 ;  /* 0x0000000000007941 */ /* 0x000fea0003800000 */
.L_x_98:
[----:B------:R-:W-:-:S03]  /*5d90*/  UMOV UR4, 0xffffffff ;  /* 0xffffffff00047882 */ /* 0x000fc60000000000 */
[----:B------:R-:W-:Y:S05]  /*5da0*/  BRA.DIV UR4, `(.L_x_111) ;  /* 0x0000000604187947 */ /* 0x000fea000b800000 */
[----:B------:R-:W-:-:S13]  /*5db0*/  ELECT P6, URZ, PT ;  /* 0x00000000003f782f */ /* 0x000fda00038c0000 */
.L_x_125:
[----:B------:R-:W-:Y:S04]  /*5dc0*/  BSSY B0, `(.L_x_112) ;  /* 0x000002b000007945 */ /* 0x000fe80003800000 */
[----:B------:R-:W-:Y:S05]  /*5dd0*/  @!P6 BRA `(.L_x_113) ;  /* 0x0000000000a4e947 */ /* 0x000fea0003800000 */
[----:B------:R-:W-:-:S04]  /*5de0*/  LOP3.LUT R18, R18, 0x2, RZ, 0xfc, !PT ;  /* 0x0000000212127812 */ /* 0x000fc800078efcff */
[----:B------:R-:W-:-:S13]  /*5df0*/  ISETP.NE.AND P0, PT, R18, 0x3, PT ;  /* 0x000000031200780c */ /* 0x000fda0003f05270 */
[----:B------:R-:W-:Y:S05]  /*5e00*/  @!P0 BRA `(.L_x_114) ;  /* 0x0000000000048947 */ /* 0x000fea0003800000 */
[----:B------:R-:W-:Y:S01]  /*5e10*/  BPT.TRAP 0x1 ;  /* 0x000000040000795c */ /* 0x000fe20000300000 */
.L_x_114:
[----:B------:R-:W0:Y:S01]  /*5e20*/  S2R R5, SR_CgaCtaId ;  /* 0x0000000000057919 */ /* 0x000e220000008800 */
[----:B------:R-:W-:Y:S02]  /*5e30*/  MOV R2, 0x400 ;  /* 0x0000040000027802 */ /* 0x000fe40000000f00 */
[----:B------:R-:W-:Y:S02]  /*5e40*/  SHF.L.U32 R4, R0, 0x1f, RZ ;  /* 0x0000001f00047819 */ /* 0x000fe400000006ff */
[----:B0-----:R-:W-:-:S05]  /*5e50*/  LEA R2, R5, R2, 0x18 ;  /* 0x0000000205027211 */ /* 0x001fca00078ec0ff */
[----:B------:R-:W-:-:S04]  /*5e60*/  VIADD R2, R2, 0x20 ;  /* 0x0000002002027836 */ /* 0x000fc80000000000 */
[C---:B------:R-:W-:Y:S02]  /*5e70*/  IMAD R7, R3.reuse, 0x8, R2 ;  /* 0x0000000803077824 */ /* 0x040fe400078e0202 */
[----:B------:R-:W-:Y:S02]  /*5e80*/  VIADD R3, R3, 0x1 ;  /* 0x0000000103037836 */ /* 0x000fe40000000000 */
[----:B------:R-:W0:Y:S03]  /*5e90*/  SYNCS.PHASECHK.TRANS64.TRYWAIT P0, [R7+URZ], R4 ;  /* 0x00000004070075a7 */ /* 0x000e26000800017f */
[----:B------:R-:W-:-:S04]  /*5ea0*/  ISETP.NE.AND P1, PT, R3, 0x4, PT ;  /* 0x000000040300780c */ /* 0x000fc80003f25270 */
[----:B------:R-:W-:Y:S02]  /*5eb0*/  SEL R5, RZ, 0x1, P1 ;  /* 0x00000001ff057807 */ /* 0x000fe40000800000 */
[----:B------:R-:W-:Y:S02]  /*5ec0*/  SEL R3, R3, RZ, P1 ;  /* 0x000000ff03037207 */ /* 0x000fe40000800000 */
[----:B------:R-:W-:-:S03]  /*5ed0*/  LOP3.LUT R6, R0, R5, RZ, 0x3c, !PT ;  /* 0x0000000500067212 */ /* 0x000fc600078e3cff */
[----:B------:R-:W-:Y:S01]  /*5ee0*/  IMAD R8, R3, 0x8, R2 ;  /* 0x0000000803087824 */ /* 0x000fe200078e0202 */
[----:B------:R-:W-:Y:S01]  /*5ef0*/  SHF.L.U32 R5, R6, 0x1f, RZ ;  /* 0x0000001f06057819 */ /* 0x000fe200000006ff */
[----:B0-----:R-:W-:Y:S06]  /*5f00*/  @!P0 BRA `(.L_x_115) ;  /* 0x0000000000e08947 */ /* 0x001fec0003800000 */
.L_x_126:
[----:B------:R-:W1:Y:S01]  /*5f10*/  SYNCS.PHASECHK.TRANS64.TRYWAIT P0, [R8+URZ], R5 ;  /* 0x00000005080075a7 */ /* 0x000e62000800017f */
[----:B------:R-:W-:-:S05]  /*5f20*/  VIADD R0, R3, 0x1 ;  /* 0x0000000103007836 */ /* 0x000fca0000000000 */
[----:B------:R-:W-:-:S04]  /*5f30*/  ISETP.NE.AND P1, PT, R0, 0x4, PT ;  /* 0x000000040000780c */ /* 0x000fc80003f25270 */
[----:B------:R-:W-:Y:S02]  /*5f40*/  SEL R3, RZ, 0x1, P1 ;  /* 0x00000001ff037807 */ /* 0x000fe40000800000 */
[----:B0-----:R-:W-:Y:S02]  /*5f50*/  SEL R7, R0, RZ, P1 ;  /* 0x000000ff00077207 */ /* 0x001fe40000800000 */
[----:B------:R-:W-:-:S03]  /*5f60*/  LOP3.LUT R9, R6, R3, RZ, 0x3c, !PT ;  /* 0x0000000306097212 */ /* 0x000fc600078e3cff */
[----:B------:R-:W-:Y:S01]  /*5f70*/  IMAD R11, R7, 0x8, R2 ;  /* 0x00000008070b7824 */ /* 0x000fe200078e0202 */
[----:B------:R-:W-:Y:S01]  /*5f80*/  SHF.L.U32 R6, R9, 0x1f, RZ ;  /* 0x0000001f09067819 */ /* 0x000fe200000006ff */
[----:B-1----:R-:W-:Y:S06]  /*5f90*/  @!P0 BRA `(.L_x_116) ;  /* 0x0000000000d08947 */ /* 0x002fec0003800000 */
.L_x_127:
[----:B------:R-:W1:Y:S01]  /*5fa0*/  SYNCS.PHASECHK.TRANS64.TRYWAIT P0, [R11+URZ], R6 ;  /* 0x000000060b0075a7 */ /* 0x000e62000800017f */
[----:B------:R-:W-:-:S05]  /*5fb0*/  VIADD R0, R7, 0x1 ;  /* 0x0000000107007836 */ /* 0x000fca0000000000 */
[----:B------:R-:W-:-:S04]  /*5fc0*/  ISETP.NE.AND P1, PT, R0, 0x4, PT ;  /* 0x000000040000780c */ /* 0x000fc80003f25270 */
[----:B------:R-:W-:Y:S02]  /*5fd0*/  SEL R4, RZ, 0x1, P1 ;  /* 0x00000001ff047807 */ /* 0x000fe40000800000 */
[----:B------:R-:W-:Y:S02]  /*5fe0*/  SEL R3, R0, RZ, P1 ;  /* 0x000000ff00037207 */ /* 0x000fe40000800000 */
[----:B------:R-:W-:Y:S01]  /*5ff0*/  LOP3.LUT R0, R9, R4, RZ, 0x3c, !PT ;  /* 0x0000000409007212 */ /* 0x000fe200078e3cff */
[----:B-1----:R-:W-:Y:S06]  /*6000*/  @!P0 BRA `(.L_x_117) ;  /* 0x0000000000c88947 */ /* 0x002fec0003800000 */
.L_x_128:
[----:B------:R-:W-:Y:S01]  /*6010*/  IMAD R3, R3, 0x8, R2 ;  /* 0x0000000803037824 */ /* 0x000fe200078e0202 */
[----:B------:R-:W-:-:S07]  /*6020*/  SHF.L.U32 R0, R0, 0x1f, RZ ;  /* 0x0000001f00007819 */ /* 0x000fce00000006ff */
.L_x_118:
[----:B--2---:R2:W3:Y:S02]  /*6030*/  SYNCS.PHASECHK.TRANS64.TRYWAIT P0, [R3+URZ], R0 ;  /* 0x00000000030075a7 */ /* 0x0044e4000800017f */
[----:B---3--:R-:W-:Y:S05]  /*6040*/  @!P0 NANOSLEEP.SYNCS 0x989680 ;  /* 0x009896800000895d */ /* 0x008fea0003900000 */
[----:B------:R-:W3:Y:S02]  /*6050*/  @!P0 SYNCS.PHASECHK.TRANS64 P0, [R3+URZ], R0 ;  /* 0x00000000030085a7 */ /* 0x000ee4000800007f */
[----:B---3--:R-:W-:Y:S05]  /*6060*/  @!P0 BRA `(.L_x_118) ;  /* 0xfffffffc00f08947 */ /* 0x008fea000383ffff */
.L_x_113:
[----:B------:R-:W-:Y:S05]  /*6070*/  BSYNC B0 ;  /* 0x0000000000007941 */ /* 0x000fea0003800000 */
.L_x_112:
[----:B------:R-:W-:Y:S05]  /*6080*/  EXIT ;  /* 0x000000000000794d */ /* 0x000fea0003800000 */
.L_x_17:
[----:B-1----:R1:W2:Y:S02]  /*6090*/  SYNCS.PHASECHK.TRANS64.TRYWAIT P1, [R3+URZ], R0 ;  /* 0x00000000030075a7 */ /* 0x0022a4000802017f */
[----:B--2---:R-:W-:Y:S05]  /*60a0*/  @!P1 NANOSLEEP.SYNCS 0x989680 ;  /* 0x009896800000995d */ /* 0x004fea0003900000 */
[----:B------:R-:W2:Y:S02]  /*60b0*/  @!P1 SYNCS.PHASECHK.TRANS64 P1, [R3+URZ], R0 ;  /* 0x00000000030095a7 */ /* 0x000ea4000802007f */
[----:B--2---:R-:W-:Y:S05]  /*60c0*/  @!P1 BRA `(.L_x_17) ;  /* 0xfffffffc00f09947 */ /* 0x004fea000383ffff */
[----:B------:R-:W-:Y:S05]  /*60d0*/  BRA `(.L_x_16) ;  /* 0xffffffb000f07947 */ /* 0x000fea000383ffff */
.L_x_22:
[----:B-1----:R-:W-:-:S04]  /*60e0*/  IMAD.U32 R4, RZ, RZ, UR8 ;  /* 0x00000008ff047e24 */ /* 0x002fc8000f8e00ff */
[----:B------:R1:W2:Y:S03]  /*60f0*/  SYNCS.PHASECHK.TRANS64.TRYWAIT P1, [R4+URZ], R3 ;  /* 0x00000003040075a7 */ /* 0x0002a6000802017f */
[----:B--2---:R-:W-:Y:S05]  /*6100*/  @!P1 NANOSLEEP.SYNCS 0x989680 ;  /* 0x009896800000995d */ /* 0x004fea0003900000 */
[----:B------:R-:W2:Y:S02]  /*6110*/  @!P1 SYNCS.PHASECHK.TRANS64 P1, [R4+URZ], R3 ;  /* 0x00000003040095a7 */ /* 0x000ea4000802007f */
[----:B--2---:R-:W-:Y:S05]  /*6120*/  @!P1 BRA `(.L_x_22) ;  /* 0xfffffffc00ec9947 */ /* 0x004fea000383ffff */
[----:B------:R-:W-:Y:S05]  /*6130*/  BRA `(.L_x_21) ;  /* 0xffffffb800287947 */ /* 0x000fea000383ffff */
.L_x_99:
[----:B------:R-:W-:Y:S01]  /*6140*/  BSSY B1, `(.L_x_119) ;  /* 0x0000006000017945 */ /* 0x000fe20003800000 */
[----:B------:R-:W-:-:S07]  /*6150*/  IMAD.MOV.U32 R15, RZ, RZ, -0x1 ;  /* 0xffffffffff0f7424 */ /* 0x000fce00078e00ff */
[----:B------:R-:W-:Y:S05]  /*6160*/  WARPSYNC.COLLECTIVE R15, `(.L_x_120) ;  /* 0x000000000f0c7348 */ /* 0x000fea0003c00000 */
[----:B------:R-:W-:Y:S02]  /*6170*/  ELECT P6, UR62, PT ;  /* 0x00000000003e782f */ /* 0x000fe400038c0000 */
[----:B------:R-:W-:Y:S01]  /*6180*/  MOV R14, UR62 ;  /* 0x0000003e000e7c02 */ /* 0x000fe20008000f00 */
[----:B------:R-:W-:Y:S10]  /*6190*/  ENDCOLLECTIVE ;  /* 0x000000000000791b */ /* 0x000ff40003800000 */
.L_x_120:
[----:B------:R-:W-:Y:S05]  /*61a0*/  BSYNC B1 ;  /* 0x0000000000017941 */ /* 0x000fea0003800000 */
.L_x_119:
[----:B------:R-:W-:Y:S05]  /*61b0*/  BRA `(.L_x_121) ;  /* 0xfffffff000247947 */ /* 0x000fea000383ffff */
.L_x_102:
[----:B0-----:R0:W1:Y:S02]  /*61c0*/  SYNCS.PHASECHK.TRANS64.TRYWAIT P1, [R14+URZ+0x20], R7 ;  /* 0x000020070e0075a7 */ /* 0x001064000802017f */
[----:B-1----:R-:W-:Y:S05]  /*61d0*/  @!P1 NANOSLEEP.SYNCS 0x989680 ;  /* 0x009896800000995d */ /* 0x002fea0003900000 */
[----:B------:R-:W1:Y:S02]  /*61e0*/  @!P1 SYNCS.PHASECHK.TRANS64 P1, [R14+URZ+0x20], R7 ;  /* 0x000020070e0095a7 */ /* 0x000e64000802007f */
[----:B-1----:R-:W-:Y:S05]  /*61f0*/  @!P1 BRA `(.L_x_102) ;  /* 0xfffffffc00f09947 */ /* 0x002fea000383ffff */
[----:B------:R-:W-:Y:S05]  /*6200*/  BRA `(.L_x_122) ;  /* 0xfffffff000607947 */ /* 0x000fea000383ffff */
.L_x_111:
[----:B------:R-:W-:Y:S01]  /*6210*/  BSSY B0, `(.L_x_123) ;  /* 0x0000006000007945 */ /* 0x000fe20003800000 */
[----:B------:R-:W-:-:S07]  /*6220*/  IMAD.MOV.U32 R15, RZ, RZ, -0x1 ;  /* 0xffffffffff0f7424 */ /* 0x000fce00078e00ff */
[----:B------:R-:W-:Y:S05]  /*6230*/  WARPSYNC.COLLECTIVE R15, `(.L_x_124) ;  /* 0x000000000f0c7348 */ /* 0x000fea0003c00000 */
[----:B------:R-:W-:Y:S02]  /*6240*/  ELECT P6, UR62, PT ;  /* 0x00000000003e782f */ /* 0x000fe400038c0000 */
[----:B------:R-:W-:Y:S01]  /*6250*/  MOV R14, UR62 ;  /* 0x0000003e000e7c02 */ /* 0x000fe20008000f00 */
[----:B------:R-:W-:Y:S10]  /*6260*/  ENDCOLLECTIVE ;  /* 0x000000000000791b */ /* 0x000ff40003800000 */
.L_x_124:
[----:B------:R-:W-:Y:S05]  /*6270*/  BSYNC B0 ;  /* 0x0000000000007941 */ /* 0x000fea0003800000 */
.L_x_123:
[----:B------:R-:W-:Y:S05]  /*6280*/  BRA `(.L_x_125) ;  /* 0xfffffff800cc7947 */ /* 0x000fea000383ffff */
.L_x_115:
[----:B0-----:R0:W1:Y:S02]  /*6290*/  SYNCS.PHASECHK.TRANS64.TRYWAIT P0, [R7+URZ], R4 ;  /* 0x00000004070075a7 */ /* 0x001064000800017f */
[----:B-1----:R-:W-:Y:S05]  /*62a0*/  @!P0 NANOSLEEP.SYNCS 0x989680 ;  /* 0x009896800000895d */ /* 0x002fea0003900000 */
[----:B------:R-:W1:Y:S02]  /*62b0*/  @!P0 SYNCS.PHASECHK.TRANS64 P0, [R7+URZ], R4 ;  /* 0x00000004070085a7 */ /* 0x000e64000800007f */
[----:B-1----:R-:W-:Y:S05]  /*62c0*/  @!P0 BRA `(.L_x_115) ;  /* 0xfffffffc00f08947 */ /* 0x002fea000383ffff */
[----:B------:R-:W-:Y:S05]  /*62d0*/  BRA `(.L_x_126) ;  /* 0xfffffffc000c7947 */ /* 0x000fea000383ffff */
.L_x_116:
[----:B0-----:R0:W1:Y:S02]  /*62e0*/  SYNCS.PHASECHK.TRANS64.TRYWAIT P0, [R8+URZ], R5 ;  /* 0x00000005080075a7 */ /* 0x001064000800017f */
[----:B-1----:R-:W-:Y:S05]  /*62f0*/  @!P0 NANOSLEEP.SYNCS 0x989680 ;  /* 0x009896800000895d */ /* 0x002fea0003900000 */
[----:B------:R-:W1:Y:S02]  /*6300*/  @!P0 SYNCS.PHASECHK.TRANS64 P0, [R8+URZ], R5 ;  /* 0x00000005080085a7 */ /* 0x000e64000800007f */
[----:B-1----:R-:W-:Y:S05]  /*6310*/  @!P0 BRA `(.L_x_116) ;  /* 0xfffffffc00f08947 */ /* 0x002fea000383ffff */
[----:B------:R-:W-:Y:S05]  /*6320*/  BRA `(.L_x_127) ;  /* 0xfffffffc001c7947 */ /* 0x000fea000383ffff */
.L_x_117:
[----:B-1----:R1:W2:Y:S02]  /*6330*/  SYNCS.PHASECHK.TRANS64.TRYWAIT P0, [R11+URZ], R6 ;  /* 0x000000060b0075a7 */ /* 0x0022a4000800017f */
[----:B--2---:R-:W-:Y:S05]  /*6340*/  @!P0 NANOSLEEP.SYNCS 0x989680 ;  /* 0x009896800000895d */ /* 0x004fea0003900000 */
[----:B------:R-:W2:Y:S02]  /*6350*/  @!P0 SYNCS.PHASECHK.TRANS64 P0, [R11+URZ], R6 ;  /* 0x000000060b0085a7 */ /* 0x000ea4000800007f */
[----:B--2---:R-:W-:Y:S05]  /*6360*/  @!P0 BRA `(.L_x_117) ;  /* 0xfffffffc00f08947 */ /* 0x004fea000383ffff */
[----:B------:R-:W-:Y:S05]  /*6370*/  BRA `(.L_x_128) ;  /* 0xfffffffc00247947 */ /* 0x000fea000383ffff */
.L_x_129:
[----:B------:R-:W-:-:S00]  /*6380*/  BRA `(.L_x_129) ;  /* 0xfffffffc00fc7947 */ /* 0x000fc0000383ffff */
[----:B------:R-:W-:-:S00]  /*6390*/  NOP ;  /* 0x0000000000007918 */ /* 0x000fc00000000000 */
        /* <DEDUP_REMOVED lines=14> */
.L_x_130:


//--------------------- .nv.global.init           --------------------------
	.section	.nv.global.init,"aw",@progbits
.nv.global.init:
	.type		$str$22,@object
	.size		$str$22,($str$23 - $str$22)
$str$22:
        /*0000*/ 	.byte	0x6b, 0x5f, 0x74, 0x69, 0x6c, 0x65, 0x5f, 0x63, 0x6f, 0x75, 0x6e, 0x74, 0x20, 0x3e, 0x3d, 0x20
        /*0010*/ 	.byte	0x31, 0x00
	.type		$str$23,@object
	.size		$str$23,(__unnamed_1 - $str$23)
$str$23:
        /*0012*/ 	.byte	0x2f, 0x74, 0x6d, 0x70, 0x2f, 0x63, 0x75, 0x74, 0x6c, 0x61, 0x73, 0x73, 0x5f, 0x73, 0x77, 0x65
        /*0022*/ 	.byte	0x65, 0x70, 0x5f, 0x73, 0x72, 0x63, 0x2f, 0x69, 0x6e, 0x63, 0x6c, 0x75, 0x64, 0x65, 0x2f, 0x63
        /*0032*/ 	.byte	0x75, 0x74, 0x6c, 0x61, 0x73, 0x73, 0x2f, 0x67, 0x65, 0x6d, 0x6d, 0x2f, 0x63, 0x6f, 0x6c, 0x6c
        /*0042*/ 	.byte	0x65, 0x63, 0x74, 0x69, 0x76, 0x65, 0x2f, 0x73, 0x6d, 0x39, 0x30, 0x5f, 0x6d, 0x6d, 0x61, 0x5f
        /*0052*/ 	.byte	0x74, 0x6d, 0x61, 0x5f, 0x67, 0x6d, 0x6d, 0x61, 0x5f, 0x73, 0x73, 0x5f, 0x77, 0x61, 0x72, 0x70
        /*0062*/ 	.byte	0x73, 0x70, 0x65, 0x63, 0x69, 0x61, 0x6c, 0x69, 0x7a, 0x65, 0x64, 0x2e, 0x68, 0x70, 0x70, 0x00
	.type		__unnamed_1,@object
	.size		__unnamed_1,(.L_0 - __unnamed_1)
__unnamed_1:
        /*0072*/ 	.byte	0x76, 0x6f, 0x69, 0x64, 0x20, 0x63, 0x75, 0x74, 0x6c, 0x61, 0x73, 0x73, 0x3a, 0x3a, 0x67, 0x65
        /* <DEDUP_REMOVED lines=180> */
        /*0bc2*/ 	.byte	0x69, 0x74, 0x79, 0x5d, 0x00
.L_0:


//--------------------- .nv.shared._ZN7cutlass13device_kernelINS_4gemm6kernel13GemmUniversalIN4cute5tupleIJiiiiEEENS1_10collective13CollectiveMmaINS1_34MainloopSm90TmaGmmaWarpSpecializedILi4ENS5_IJNS4_1CILi1EEESB_SB_EEENS1_35KernelTmaWarpSpecializedCooperativeEEENS5_IJNSA_ILi128EEENSA_ILi64EEESF_EEENS_10bfloat16_tENS5_IJSB_llEEESI_SJ_NS4_8TiledMMAINS4_8MMA_AtomIJNS4_4SM904GMMA27MMA_64x64x16_F32BF16BF16_SSILNSN_5MajorE1ELSP_1ELNSN_7ScaleInE1ELSQ_1EEEEEENS4_6LayoutINS5_IJNSA_ILi2EEESB_SB_EEENS5_IJSB_NSA_ILi0EEESW_EEEEENS5_IJNS4_10UnderscoreESZ_SZ_EEEEENS4_13SM90_TMA_LOADENS4_14ComposedLayoutINS4_7SwizzleILi3ELi4ELi3EEENS4_18smem_ptr_flag_bitsILi16EEENST_INS5_IJSG_NSA_ILi8EEEEEENS5_IJSB_SG_EEEEEEEvNS4_8identityES12_S1C_vS1D_EENS_8epilogue10collective6detail29Sm90TmaWarpSpecializedAdapterINS1G_15DefaultEpilogueISI_NS5_IJlSB_lEEES1K_NS1F_6thread17LinearCombinationISI_Li1EffLNS1L_9ScaleType4KindE0ELNS_15FloatRoundStyleE2ESI_EENS1_15EpilogueDefaultEEEEEvvEEEEvNT_6ParamsE --------------------------
	.section	.nv.shared._ZN7cutlass13device_kernelINS_4gemm6kernel13GemmUniversalIN4cute5tupleIJiiiiEEENS1_10collective13CollectiveMmaINS1_34MainloopSm90TmaGmmaWarpSpecializedILi4ENS5_IJNS4_1CILi1EEESB_SB_EEENS1_35KernelTmaWarpSpecializedCooperativeEEENS5_IJNSA_ILi128EEENSA_ILi64EEESF_EEENS_10bfloat16_tENS5_IJSB_llEEESI_SJ_NS4_8TiledMMAINS4_8MMA_AtomIJNS4_4SM904GMMA27MMA_64x64x16_F32BF16BF16_SSILNSN_5MajorE1ELSP_1ELNSN_7ScaleInE1ELSQ_1EEEEEENS4_6LayoutINS5_IJNSA_ILi2EEESB_SB_EEENS5_IJSB_NSA_ILi0EEESW_EEEEENS5_IJNS4_10UnderscoreESZ_SZ_EEEEENS4_13SM90_TMA_LOADENS4_14ComposedLayoutINS4_7SwizzleILi3ELi4ELi3EEENS4_18smem_ptr_flag_bitsILi16EEENST_INS5_IJSG_NSA_ILi8EEEEEENS5_IJSB_SG_EEEEEEEvNS4_8identityES12_S1C_vS1D_EENS_8epilogue10collective6detail29Sm90TmaWarpSpecializedAdapterINS1G_15DefaultEpilogueISI_NS5_IJlSB_lEEES1K_NS1F_6thread17LinearCombinationISI_Li1EffLNS1L_9ScaleType4KindE0ELNS_15FloatRoundStyleE2ESI_EENS1_15EpilogueDefaultEEEEEvvEEEEvNT_6ParamsE,"aw",@nobits
	.sectionflags	@""
	.align	16
	.zero		1024


//--------------------- .nv.shared.reserved.0     --------------------------
	.section	.nv.shared.reserved.0,"aw",@nobits
	.weak		__nv_reservedSMEM_offset_0_alias
	.size		__nv_reservedSMEM_offset_0_alias, 0, 0
	.other		__nv_reservedSMEM_offset_0_alias,@"STO_CUDA_RESERVED_SHARED STV_DEFAULT"
__nv_reservedSMEM_offset_0_alias:
	.zero		0


//--------------------- .nv.global                --------------------------
	.section	.nv.global,"aw",@nobits
.nv.global:
	.type		_ZN40_INTERNAL_dce7bfd5_4_k_cu_328ad2f1_226044cute1_E,@object
	.size		_ZN40_INTERNAL_dce7bfd5_4_k_cu_328ad2f1_226044cute1_E,(_ZN40_INTERNAL_dce7bfd5_4_k_cu_328ad2f1_226044cuda3std3__45__cpo6cbeginE - _ZN40_INTERNAL_dce7bfd5_4_k_cu_328ad2f1_226044cute1_E)
_ZN40_INTERNAL_dce7bfd5_4_k_cu_328ad2f1_226044cute1_E:
	.zero		1
	.type		_ZN40_INTERNAL_dce7bfd5_4_k_cu_328ad2f1_226044cuda3std3__45__cpo6cbeginE,@object
	.size		_ZN40_INTERNAL_dce7bfd5_4_k_cu_328ad2f1_226044cuda3std3__45__cpo6cbeginE,(_ZN40_INTERNAL_dce7bfd5_4_k_cu_328ad2f1_226044cuda3std3__48in_placeE - _ZN40_INTERNAL_dce7bfd5_4_k_cu_328ad2f1_226044cuda3std3__45__cpo6cbeginE)
_ZN40_INTERNAL_dce7bfd5_4_k_cu_328ad2f1_226044cuda3std3__45__cpo6cbeginE:
	.zero		1
	.type		_ZN40_INTERNAL_dce7bfd5_4_k_cu_328ad2f1_226044cuda3std3__48in_placeE,@object
	.size		_ZN40_INTERNAL_dce7bfd5_4_k_cu_328ad2f1_226044cuda3std3__48in_placeE,(_ZN40_INTERNAL_dce7bfd5_4_k_cu_328ad2f1_226044cuda3std6ranges3__45__cpo9iter_moveE - _ZN40_INTERNAL_dce7bfd5_4_k_cu_328ad2f1_226044cuda3std3__48in_placeE)
_ZN40_INTERNAL_dce7bfd5_4_k_cu_328ad2f1_226044cuda3std3__48in_placeE:
	.zero		1
	.type		_ZN40_INTERNAL_dce7bfd5_4_k_cu_328ad2f1_226044cuda3std6ranges3__45__cpo9iter_moveE,@object
	.size		_ZN40_INTERNAL_dce7bfd5_4_k_cu_328ad2f1_226044cuda3std6ranges3__45__cpo9iter_moveE,(_ZN40_INTERNAL_dce7bfd5_4_k_cu_328ad2f1_226044cuda3std3__45__cpo5beginE - _ZN40_INTERNAL_dce7bfd5_4_k_cu_328ad2f1_226044cuda3std6ranges3__45__cpo9iter_moveE)
_ZN40_INTERNAL_dce7bfd5_4_k_cu_328ad2f1_226044cuda3std6ranges3__45__cpo9iter_moveE:
	.zero		1
	.type		_ZN40_INTERNAL_dce7bfd5_4_k_cu_328ad2f1_226044cuda3std3__45__cpo5beginE,@object
	.size		_ZN40_INTERNAL_dce7bfd5_4_k_cu_328ad2f1_226044cuda3std3__45__cpo5beginE,(_ZN40_INTERNAL_dce7bfd5_4_k_cu_328ad2f1_226044cuda3std3__442_GLOBAL__N__dce7bfd5_4_k_cu_328ad2f1_226046ignoreE - _ZN40_INTERNAL_dce7bfd5_4_k_cu_328ad2f1_226044cuda3std3__45__cpo5beginE)
_ZN40_INTERNAL_dce7bfd5_4_k_cu_328ad2f1_226044cuda3std3__45__cpo5beginE:
	.zero		1
	.type		_ZN40_INTERNAL_dce7bfd5_4_k_cu_328ad2f1_226044cuda3std3__442_GLOBAL__N__dce7bfd5_4_k_cu_328ad2f1_226046ignoreE,@object
	.size		_ZN40_INTERNAL_dce7bfd5_4_k_cu_328ad2f1_226044cuda3std3__442_GLOBAL__N__dce7bfd5_4_k_cu_328ad2f1_226046ignoreE,(_ZN40_INTERNAL_dce7bfd5_4_k_cu_328ad2f1_226044cute7productE - _ZN40_INTERNAL_dce7bfd5_4_k_cu_328ad2f1_226044cuda3std3__442_GLOBAL__N__dce7bfd5_4_k_cu_328ad2f1_226046ignoreE)
_ZN40_INTERNAL_dce7bfd5_4_k_cu_328ad2f1_226044cuda3std3__442_GLOBAL__N__dce7bfd5_4_k_cu_328ad2f1_226046ignoreE:
	.zero		1
	.type		_ZN40_INTERNAL_dce7bfd5_4_k_cu_328ad2f1_226044cute7productE,@object
	.size		_ZN40_INTERNAL_dce7bfd5_4_k_cu_328ad2f1_226044cute7productE,(_ZN40_INTERNAL_dce7bfd5_4_k_cu_328ad2f1_226044cuda3std3__45__cpo3endE - _ZN40_INTERNAL_dce7bfd5_4_k_cu_328ad2f1_226044cute7productE)
_ZN40_INTERNAL_dce7bfd5_4_k_cu_328ad2f1_226044cute7productE:
	.zero		1
	.type		_ZN40_INTERNAL_dce7bfd5_4_k_cu_328ad2f1_226044cuda3std3__45__cpo3endE,@object
	.size		_ZN40_INTERNAL_dce7bfd5_4_k_cu_328ad2f1_226044cuda3std3__45__cpo3endE,(_ZN40_INTERNAL_dce7bfd5_4_k_cu_328ad2f1_226044cuda3std3__419piecewise_constructE - _ZN40_INTERNAL_dce7bfd5_4_k_cu_328ad2f1_226044cuda3std3__45__cpo3endE)
_ZN40_INTERNAL_dce7bfd5_4_k_cu_328ad2f1_226044cuda3std3__45__cpo3endE:
	.zero		1
	.type		_ZN40_INTERNAL_dce7bfd5_4_k_cu_328ad2f1_226044cuda3std3__419piecewise_constructE,@object
	.size		_ZN40_INTERNAL_dce7bfd5_4_k_cu_328ad2f1_226044cuda3std3__419piecewise_constructE,(_ZN40_INTERNAL_dce7bfd5_4_k_cu_328ad2f1_226044cuda3std3__45__cpo4cendE - _ZN40_INTERNAL_dce7bfd5_4_k_cu_328ad2f1_226044cuda3std3__419piecewise_constructE)
_ZN40_INTERNAL_dce7bfd5_4_k_cu_328ad2f1_226044cuda3std3__419piecewise_constructE:
	.zero		1
	.type		_ZN40_INTERNAL_dce7bfd5_4_k_cu_328ad2f1_226044cuda3std3__45__cpo4cendE,@object
	.size		_ZN40_INTERNAL_dce7bfd5_4_k_cu_328ad2f1_226044cuda3std3__45__cpo4cendE,(_ZN40_INTERNAL_dce7bfd5_4_k_cu_328ad2f1_226044cuda3std6ranges3__45__cpo4swapE - _ZN40_INTERNAL_dce7bfd5_4_k_cu_328ad2f1_226044cuda3std3__45__cpo4cendE)
_ZN40_INTERNAL_dce7bfd5_4_k_cu_328ad2f1_226044cuda3std3__45__cpo4cendE:
	.zero		1
	.type		_ZN40_INTERNAL_dce7bfd5_4_k_cu_328ad2f1_226044cuda3std6ranges3__45__cpo4swapE,@object
	.size		_ZN40_INTERNAL_dce7bfd5_4_k_cu_328ad2f1_226044cuda3std6ranges3__45__cpo4swapE,(.L_8 - _ZN40_INTERNAL_dce7bfd5_4_k_cu_328ad2f1_226044cuda3std6ranges3__45__cpo4swapE)
_ZN40_INTERNAL_dce7bfd5_4_k_cu_328ad2f1_226044cuda3std6ranges3__45__cpo4swapE:
	.zero		1
.L_8:


//--------------------- .nv.constant0._ZN7cutlass13device_kernelINS_4gemm6kernel13GemmUniversalIN4cute5tupleIJiiiiEEENS1_10collective13CollectiveMmaINS1_34MainloopSm90TmaGmmaWarpSpecializedILi4ENS5_IJNS4_1CILi1EEESB_SB_EEENS1_35KernelTmaWarpSpecializedCooperativeEEENS5_IJNSA_ILi128EEENSA_ILi64EEESF_EEENS_10bfloat16_tENS5_IJSB_llEEESI_SJ_NS4_8TiledMMAINS4_8MMA_AtomIJNS4_4SM904GMMA27MMA_64x64x16_F32BF16BF16_SSILNSN_5MajorE1ELSP_1ELNSN_7ScaleInE1ELSQ_1EEEEEENS4_6LayoutINS5_IJNSA_ILi2EEESB_SB_EEENS5_IJSB_NSA_ILi0EEESW_EEEEENS5_IJNS4_10UnderscoreESZ_SZ_EEEEENS4_13SM90_TMA_LOADENS4_14ComposedLayoutINS4_7SwizzleILi3ELi4ELi3EEENS4_18smem_ptr_flag_bitsILi16EEENST_INS5_IJSG_NSA_ILi8EEEEEENS5_IJSB_SG_EEEEEEEvNS4_8identityES12_S1C_vS1D_EENS_8epilogue10collective6detail29Sm90TmaWarpSpecializedAdapterINS1G_15DefaultEpilogueISI_NS5_IJlSB_lEEES1K_NS1F_6thread17LinearCombinationISI_Li1EffLNS1L_9ScaleType4KindE0ELNS_15FloatRoundStyleE2ESI_EENS1_15EpilogueDefaultEEEEEvvEEEEvNT_6ParamsE --------------------------
	.section	.nv.constant0._ZN7cutlass13device_kernelINS_4gemm6kernel13GemmUniversalIN4cute5tupleIJiiiiEEENS1_10collective13CollectiveMmaINS1_34MainloopSm90TmaGmmaWarpSpecializedILi4ENS5_IJNS4_1CILi1EEESB_SB_EEENS1_35KernelTmaWarpSpecializedCooperativeEEENS5_IJNSA_ILi128EEENSA_ILi64EEESF_EEENS_10bfloat16_tENS5_IJSB_llEEESI_SJ_NS4_8TiledMMAINS4_8MMA_AtomIJNS4_4SM904GMMA27MMA_64x64x16_F32BF16BF16_SSILNSN_5MajorE1ELSP_1ELNSN_7ScaleInE1ELSQ_1EEEEEENS4_6LayoutINS5_IJNSA_ILi2EEESB_SB_EEENS5_IJSB_NSA_ILi0EEESW_EEEEENS5_IJNS4_10UnderscoreESZ_SZ_EEEEENS4_13SM90_TMA_LOADENS4_14ComposedLayoutINS4_7SwizzleILi3ELi4ELi3EEENS4_18smem_ptr_flag_bitsILi16EEENST_INS5_IJSG_NSA_ILi8EEEEEENS5_IJSB_SG_EEEEEEEvNS4_8identityES12_S1C_vS1D_EENS_8epilogue10collective6detail29Sm90TmaWarpSpecializedAdapterINS1G_15DefaultEpilogueISI_NS5_IJlSB_lEEES1K_NS1F_6thread17LinearCombinationISI_Li1EffLNS1L_9ScaleType4KindE0ELNS_15FloatRoundStyleE2ESI_EENS1_15EpilogueDefaultEEEEEvvEEEEvNT_6ParamsE,"a",@progbits
	.sectionflags	@""
	.align	4
.nv.constant0._ZN7cutlass13device_kernelINS_4gemm6kernel13GemmUniversalIN4cute5tupleIJiiiiEEENS1_10collective13CollectiveMmaINS1_34MainloopSm90TmaGmmaWarpSpecializedILi4ENS5_IJNS4_1CILi1EEESB_SB_EEENS1_35KernelTmaWarpSpecializedCooperativeEEENS5_IJNSA_ILi128EEENSA_ILi64EEESF_EEENS_10bfloat16_tENS5_IJSB_llEEESI_SJ_NS4_8TiledMMAINS4_8MMA_AtomIJNS4_4SM904GMMA27MMA_64x64x16_F32BF16BF16_SSILNSN_5MajorE1ELSP_1ELNSN_7ScaleInE1ELSQ_1EEEEEENS4_6LayoutINS5_IJNSA_ILi2EEESB_SB_EEENS5_IJSB_NSA_ILi0EEESW_EEEEENS5_IJNS4_10UnderscoreESZ_SZ_EEEEENS4_13SM90_TMA_LOADENS4_14ComposedLayoutINS4_7SwizzleILi3ELi4ELi3EEENS4_18smem_ptr_flag_bitsILi16EEENST_INS5_IJSG_NSA_ILi8EEEEEENS5_IJSB_SG_EEEEEEEvNS4_8identityES12_S1C_vS1D_EENS_8epilogue10collective6detail29Sm90TmaWarpSpecializedAdapterINS1G_15DefaultEpilogueISI_NS5_IJlSB_lEEES1K_NS1F_6thread17LinearCombinationISI_Li1EffLNS1L_9ScaleType4KindE0ELNS_15FloatRoundStyleE2ESI_EENS1_15EpilogueDefaultEEEEEvvEEEEvNT_6ParamsE:
	.zero		1664


//--------------------- SYMBOLS --------------------------

	.type		.nv.reservedSmem.offset0,@object
	.size		.nv.reservedSmem.offset0,0x4
	.type		__assertfail,@function
